	.target	sm_90a

	.elftype	@"ET_EXEC"


//--------------------- .note.nv.tkinfo           --------------------------
	.section	.note.nv.tkinfo,"",@"SHT_NOTE"
	.sectionflags	@"SHF_NOTE_NV_TKINFO"
	.tkinfo
        /*0018*/ 	.word	0x00000002
        /*0030*/ 	.string	""
        /*0030*/ 	.string	"ptxas"
        /*0030*/ 	.string	"Cuda compilation tools, release 13.0, V13.0.88"
        /*0030*/ 	.string	"Build cuda_13.0.r13.0/compiler.36424714_0"
        /*0030*/ 	.string	"-v  -suppress-debug-info  -lineinfo  -arch sm_90a "



//--------------------- .note.nv.cuinfo           --------------------------
	.section	.note.nv.cuinfo,"",@"SHT_NOTE"
	.sectionflags	@"SHF_NOTE_NV_CUINFO"
        /*0018*/ 	.short	0x0002
        /*001a*/ 	.short	0x005a
        /*001c*/ 	.short	0x0082
	.zero		2


//--------------------- .nv.info                  --------------------------
	.section	.nv.info,"",@"SHT_CUDA_INFO"
	.align	4


	//----- nvinfo : EIATTR_REGCOUNT
	.align		4
        /*0000*/ 	.byte	0x04, 0x2f
        /*0002*/ 	.short	(.L_1 - .L_0)
	.align		4
.L_0:
        /*0004*/ 	.word	index@(gluon_wgmma)
        /*0008*/ 	.word	0x0000009a


	//----- nvinfo : EIATTR_FRAME_SIZE
	.align		4
.L_1:
        /*000c*/ 	.byte	0x04, 0x11
        /*000e*/ 	.short	(.L_3 - .L_2)
	.align		4
.L_2:
        /*0010*/ 	.word	index@(gluon_wgmma)
        /*0014*/ 	.word	0x00000000


	//----- nvinfo : EIATTR_MIN_STACK_SIZE
	.align		4
.L_3:
        /*0018*/ 	.byte	0x04, 0x12
        /*001a*/ 	.short	(.L_5 - .L_4)
	.align		4
.L_4:
        /*001c*/ 	.word	index@(gluon_wgmma)
        /*0020*/ 	.word	0x00000000
.L_5:


//--------------------- .nv.compat                --------------------------
	.section	.nv.compat,"",@"SHT_CUDA_COMPAT_INFO"
	.align	4
        /*0000*/ 	.byte	0x02, 0x09, 0x01, 0x00, 0x02, 0x02, 0x04, 0x00, 0x02, 0x05, 0x05, 0x00, 0x03, 0x07, 0x01, 0x01
        /*0010*/ 	.byte	0x02, 0x03, 0x03, 0x00, 0x02, 0x06, 0x01, 0x00, 0x04, 0x0b, 0x08, 0x00, 0x00, 0x00, 0x00, 0x00
        /*0020*/ 	.byte	0x00, 0x00, 0x00, 0x00


//--------------------- .nv.info.gluon_wgmma      --------------------------
	.section	.nv.info.gluon_wgmma,"",@"SHT_CUDA_INFO"
	.sectionflags	@""
	.align	4


	//----- nvinfo : EIATTR_CUDA_API_VERSION
	.align		4
        /*0000*/ 	.byte	0x04, 0x37
        /*0002*/ 	.short	(.L_7 - .L_6)
.L_6:
        /*0004*/ 	.word	0x00000082


	//----- nvinfo : EIATTR_KPARAM_INFO
	.align		4
.L_7:
        /*0008*/ 	.byte	0x04, 0x17
        /*000a*/ 	.short	(.L_9 - .L_8)
.L_8:
        /*000c*/ 	.word	0x00000000
        /*0010*/ 	.short	0x000a
        /*0012*/ 	.short	0x0048
        /*0014*/ 	.byte	0x00, 0xf4, 0x21, 0x00


	//----- nvinfo : EIATTR_KPARAM_INFO
	.align		4
.L_9:
        /*0018*/ 	.byte	0x04, 0x17
        /*001a*/ 	.short	(.L_11 - .L_10)
.L_10:
        /*001c*/ 	.word	0x00000000
        /*0020*/ 	.short	0x0009
        /*0022*/ 	.short	0x0040
        /*0024*/ 	.byte	0x00, 0xf4, 0x21, 0x00


	//----- nvinfo : EIATTR_KPARAM_INFO
	.align		4
.L_11:
        /*0028*/ 	.byte	0x04, 0x17
        /*002a*/ 	.short	(.L_13 - .L_12)
.L_12:
        /*002c*/ 	.word	0x00000000
        /*0030*/ 	.short	0x0008
        /*0032*/ 	.short	0x0038
        /*0034*/ 	.byte	0x00, 0xf0, 0x21, 0x00


	//----- nvinfo : EIATTR_KPARAM_INFO
	.align		4
.L_13:
        /*0038*/ 	.byte	0x04, 0x17
        /*003a*/ 	.short	(.L_15 - .L_14)
.L_14:
        /*003c*/ 	.word	0x00000000
        /*0040*/ 	.short	0x0007
        /*0042*/ 	.short	0x0030
        /*0044*/ 	.byte	0x00, 0xf0, 0x21, 0x00


	//----- nvinfo : EIATTR_KPARAM_INFO
	.align		4
.L_15:
        /*0048*/ 	.byte	0x04, 0x17
        /*004a*/ 	.short	(.L_17 - .L_16)
.L_16:
        /*004c*/ 	.word	0x00000000
        /*0050*/ 	.short	0x0006
        /*0052*/ 	.short	0x0028
        /*0054*/ 	.byte	0x00, 0xf0, 0x21, 0x00


	//----- nvinfo : EIATTR_KPARAM_INFO
	.align		4
.L_17:
        /*0058*/ 	.byte	0x04, 0x17
        /*005a*/ 	.short	(.L_19 - .L_18)
.L_18:
        /*005c*/ 	.word	0x00000000
        /*0060*/ 	.short	0x0005
        /*0062*/ 	.short	0x0020
        /*0064*/ 	.byte	0x00, 0xf0, 0x11, 0x00


	//----- nvinfo : EIATTR_KPARAM_INFO
	.align		4
.L_19:
        /*0068*/ 	.byte	0x04, 0x17
        /*006a*/ 	.short	(.L_21 - .L_20)
.L_20:
        /*006c*/ 	.word	0x00000000
        /*0070*/ 	.short	0x0004
        /*0072*/ 	.short	0x001c
        /*0074*/ 	.byte	0x00, 0xf0, 0x11, 0x00


	//----- nvinfo : EIATTR_KPARAM_INFO
	.align		4
.L_21:
        /*0078*/ 	.byte	0x04, 0x17
        /*007a*/ 	.short	(.L_23 - .L_22)
.L_22:
        /*007c*/ 	.word	0x00000000
        /*0080*/ 	.short	0x0003
        /*0082*/ 	.short	0x0018
        /*0084*/ 	.byte	0x00, 0xf0, 0x11, 0x00


	//----- nvinfo : EIATTR_KPARAM_INFO
	.align		4
.L_23:
        /*0088*/ 	.byte	0x04, 0x17
        /*008a*/ 	.short	(.L_25 - .L_24)
.L_24:
        /*008c*/ 	.word	0x00000000
        /*0090*/ 	.short	0x0002
        /*0092*/ 	.short	0x0010
        /*0094*/ 	.byte	0x00, 0xf4, 0x21, 0x00


	//----- nvinfo : EIATTR_KPARAM_INFO
	.align		4
.L_25:
        /*0098*/ 	.byte	0x04, 0x17
        /*009a*/ 	.short	(.L_27 - .L_26)
.L_26:
        /*009c*/ 	.word	0x00000000
        /*00a0*/ 	.short	0x0001
        /*00a2*/ 	.short	0x0008
        /*00a4*/ 	.byte	0x00, 0xf4, 0x21, 0x00


	//----- nvinfo : EIATTR_KPARAM_INFO
	.align		4
.L_27:
        /*00a8*/ 	.byte	0x04, 0x17
        /*00aa*/ 	.short	(.L_29 - .L_28)
.L_28:
        /*00ac*/ 	.word	0x00000000
        /*00b0*/ 	.short	0x0000
        /*00b2*/ 	.short	0x0000
        /*00b4*/ 	.byte	0x00, 0xf4, 0x21, 0x00


	//----- nvinfo : EIATTR_SPARSE_MMA_MASK
	.align		4
.L_29:
        /*00b8*/ 	.byte	0x03, 0x50
        /*00ba*/ 	.short	0x0000


	//----- nvinfo : EIATTR_MAXREG_COUNT
	.align		4
        /*00bc*/ 	.byte	0x03, 0x1b
        /*00be*/ 	.short	0x00ff


	//----- nvinfo : EIATTR_NUM_BARRIERS
	.align		4
        /*00c0*/ 	.byte	0x02, 0x4c
        /*00c2*/ 	.byte	0x01
	.zero		1


	//----- nvinfo : EIATTR_MERCURY_ISA_VERSION
	.align		4
        /*00c4*/ 	.byte	0x03, 0x5f
        /*00c6*/ 	.short	0x0101


	//----- nvinfo : EIATTR_INT_WARP_WIDE_INSTR_OFFSETS
	.align		4
        /*00c8*/ 	.byte	0x04, 0x31
        /*00ca*/ 	.short	(.L_31 - .L_30)


	//   ....[0]....
.L_30:
        /*00cc*/ 	.word	0x00001320


	//   ....[1]....
        /*00d0*/ 	.word	0x00001340


	//   ....[2]....
        /*00d4*/ 	.word	0x00001350


	//   ....[3]....
        /*00d8*/ 	.word	0x00001360


	//   ....[4]....
        /*00dc*/ 	.word	0x00001470


	//   ....[5]....
        /*00e0*/ 	.word	0x00001dc0


	//   ....[6]....
        /*00e4*/ 	.word	0x00001dd0


	//   ....[7]....
        /*00e8*/ 	.word	0x00001e50


	//   ....[8]....
        /*00ec*/ 	.word	0x00001e70


	//   ....[9]....
        /*00f0*/ 	.word	0x000029e0


	//   ....[10]....
        /*00f4*/ 	.word	0x000029f0


	//----- nvinfo : EIATTR_COOP_GROUP_MASK_REGIDS
	.align		4
.L_31:
        /*00f8*/ 	.byte	0x04, 0x29
        /*00fa*/ 	.short	(.L_33 - .L_32)


	//   ....[0]....
.L_32:
        /*00fc*/ 	.word	0xffffffff


	//   ....[1]....
        /*0100*/ 	.word	0xffffffff


	//   ....[2]....
        /*0104*/ 	.word	0xffffffff


	//----- nvinfo : EIATTR_COOP_GROUP_INSTR_OFFSETS
	.align		4
.L_33:
        /*0108*/ 	.byte	0x04, 0x28
        /*010a*/ 	.short	(.L_35 - .L_34)


	//   ....[0]....
.L_34:
        /*010c*/ 	.word	0x00000160


	//   ....[1]....
        /*0110*/ 	.word	0x00000700


	//   ....[2]....
        /*0114*/ 	.word	0x00000cf0


	//----- nvinfo : EIATTR_MBARRIER_INSTR_OFFSETS
	.align		4
.L_35:
        /*0118*/ 	.byte	0x04, 0x39
        /*011a*/ 	.short	(.L_37 - .L_36)


	//   ....[0]....
.L_36:
        /*011c*/ 	.word	0x000014d0
        /*0120*/ 	.word	0x000000ff
        /*0124*/ 	.word	0x00060000
        /*0128*/ 	.short	0x0100
        /*012a*/ 	.byte	0x38
	.zero		1


	//   ....[1]....
        /*012c*/ 	.word	0x00001660
        /*0130*/ 	.word	0x000000ff
        /*0134*/ 	.word	0x00060008
        /*0138*/ 	.short	0x0100
        /*013a*/ 	.byte	0x38
	.zero		1


	//   ....[2]....
        /*013c*/ 	.word	0x000017f0
        /*0140*/ 	.word	0x000000ff
        /*0144*/ 	.word	0x00060010
        /*0148*/ 	.short	0x0100
        /*014a*/ 	.byte	0x38
	.zero		1


	//   ....[3]....
        /*014c*/ 	.word	0x00001890
        /*0150*/ 	.word	0x000000ff
        /*0154*/ 	.word	0x00060018
        /*0158*/ 	.short	0x0100
        /*015a*/ 	.byte	0x38
	.zero		1


	//   ....[4]....
        /*015c*/ 	.word	0x00001f80
        /*0160*/ 	.word	0x000000ff
        /*0164*/ 	.word	0x00060000
        /*0168*/ 	.short	0x010a
        /*016a*/ 	.byte	0x17
	.zero		1


	//   ....[5]....
        /*016c*/ 	.word	0x00002460
        /*0170*/ 	.word	0x000000ff
        /*0174*/ 	.word	0x00060000
        /*0178*/ 	.short	0x0108
        /*017a*/ 	.byte	0x38
	.zero		1


	//   ....[6]....
        /*017c*/ 	.word	0x00002560
        /*0180*/ 	.word	0x000000ff
        /*0184*/ 	.word	0x00060008
        /*0188*/ 	.short	0x0108
        /*018a*/ 	.byte	0x38
	.zero		1


	//   ....[7]....
        /*018c*/ 	.word	0x00002650
        /*0190*/ 	.word	0x000000ff
        /*0194*/ 	.word	0x00060010
        /*0198*/ 	.short	0x0108
        /*019a*/ 	.byte	0x38
	.zero		1


	//   ....[8]....
        /*019c*/ 	.word	0x00002740
        /*01a0*/ 	.word	0x000000ff
        /*01a4*/ 	.word	0x00060018
        /*01a8*/ 	.short	0x0108
        /*01aa*/ 	.byte	0x38
	.zero		1


	//   ....[9]....
        /*01ac*/ 	.word	0x00002aa0
        /*01b0*/ 	.word	0x000000ff
        /*01b4*/ 	.word	0x00060000
        /*01b8*/ 	.short	0x010a
        /*01ba*/ 	.byte	0x17
	.zero		1


	//----- nvinfo : EIATTR_NUM_MBARRIERS
	.align		4
.L_37:
        /*01bc*/ 	.byte	0x03, 0x38
        /*01be*/ 	.short	0x0004


	//----- nvinfo : EIATTR_EXIT_INSTR_OFFSETS
	.align		4
        /*01c0*/ 	.byte	0x04, 0x1c
        /*01c2*/ 	.short	(.L_39 - .L_38)


	//   ....[0]....
.L_38:
        /*01c4*/ 	.word	0x00002a90


	//----- nvinfo : EIATTR_REQNTID
	.align		4
.L_39:
        /*01c8*/ 	.byte	0x04, 0x10
        /*01ca*/ 	.short	(.L_41 - .L_40)
.L_40:
        /*01cc*/ 	.word	0x00000100
        /*01d0*/ 	.word	0x00000001
        /*01d4*/ 	.word	0x00000001


	//----- nvinfo : EIATTR_CRS_STACK_SIZE
	.align		4
.L_41:
        /*01d8*/ 	.byte	0x04, 0x1e
        /*01da*/ 	.short	(.L_43 - .L_42)
.L_42:
        /*01dc*/ 	.word	0x00000000


	//----- nvinfo : EIATTR_CBANK_PARAM_SIZE
	.align		4
.L_43:
        /*01e0*/ 	.byte	0x03, 0x19
        /*01e2*/ 	.short	0x0050


	//----- nvinfo : EIATTR_PARAM_CBANK
	.align		4
        /*01e4*/ 	.byte	0x04, 0x0a
        /*01e6*/ 	.short	(.L_45 - .L_44)
	.align		4
.L_44:
        /*01e8*/ 	.word	index@(.nv.constant0.gluon_wgmma)
        /*01ec*/ 	.short	0x0210
        /*01ee*/ 	.short	0x0050


	//----- nvinfo : EIATTR_SW_WAR
	.align		4
.L_45:
        /*01f0*/ 	.byte	0x04, 0x36
        /*01f2*/ 	.short	(.L_47 - .L_46)
.L_46:
        /*01f4*/ 	.word	0x00000008
.L_47:


//--------------------- .nv.callgraph             --------------------------
	.section	.nv.callgraph,"",@"SHT_CUDA_CALLGRAPH"
	.align	4
	.sectionentsize	8
	.align		4
        /*0000*/ 	.word	0x00000000
	.align		4
        /*0004*/ 	.word	0xffffffff
	.align		4
        /*0008*/ 	.word	0x00000000
	.align		4
        /*000c*/ 	.word	0xfffffffe
	.align		4
        /*0010*/ 	.word	0x00000000
	.align		4
        /*0014*/ 	.word	0xfffffffd
	.align		4
        /*0018*/ 	.word	0x00000000
	.align		4
        /*001c*/ 	.word	0xfffffffc


//--------------------- .text.gluon_wgmma         --------------------------
	.section	.text.gluon_wgmma,"ax",@progbits
	.align	128
        .global         gluon_wgmma
        .type           gluon_wgmma,@function
        .size           gluon_wgmma,(.L_x_52 - gluon_wgmma)
        .other          gluon_wgmma,@"STO_CUDA_ENTRY STV_DEFAULT"
gluon_wgmma:
.text.gluon_wgmma:
[----:B------:R-:W-:Y:S01]  /*0000*/  LDC R1, c[0x0][0x28] ;  /* 0x00000a00ff017b82 */ /* 0x000fe20000000800 */
[----:B------:R-:W1:Y:S07]  /*0010*/  S2R R0, SR_TID.X ;  /* 0x0000000000007919 */ /* 0x000e6e0000002100 */
[----:B------:R-:W2:Y:S01]  /*0020*/  S2UR UR4, SR_CgaCtaId ;  /* 0x00000000000479c3 */ /* 0x000ea20000008800 */
[----:B------:R-:W-:Y:S01]  /*0030*/  UMOV UR56, 0x400 ;  /* 0x0000040000387882 */ /* 0x000fe20000000000 */
[----:B------:R-:W-:Y:S01]  /*0040*/  ULDC UR6, c[0x0][0xc] ;  /* 0x0000030000067ab9 */ /* 0x000fe20000000800 */
[----:B------:R-:W-:Y:S01]  /*0050*/  ULDC.64 UR48, c[0x0][0x250] ;  /* 0x0000940000307ab9 */ /* 0x000fe20000000a00 */
[----:B------:R-:W-:Y:S01]  /*0060*/  UMOV UR55, URZ ;  /* 0x0000003f00377c82 */ /* 0x000fe20008000000 */
[----:B------:R-:W-:Y:S03]  /*0070*/  BSSY B0, `(.L_x_0) ;  /* 0x000001e000007945 */ /* 0x000fe60003800000 */
[----:B------:R-:W3:Y:S08]  /*0080*/  LDC R4, c[0x0][0x228] ;  /* 0x00008a00ff047b82 */ /* 0x000ef00000000800 */
[----:B------:R-:W4:Y:S08]  /*0090*/  LDC R13, c[0x0][0x230] ;  /* 0x00008c00ff0d7b82 */ /* 0x000f300000000800 */
[----:B------:R-:W-:Y:S01]  /*00a0*/  S2UR UR50, SR_CTAID.Y ;  /* 0x00000000003279c3 */ /* 0x000fe20000002600 */
[----:B--2---:R-:W-:-:S03]  /*00b0*/  ULEA UR56, UR4, UR56, 0x18 ;  /* 0x0000003804387291 */ /* 0x004fc6000f8ec03f */
[----:B------:R-:W-:Y:S01]  /*00c0*/  ULDC UR4, c[0x0][0x10] ;  /* 0x0000040000047ab9 */ /* 0x000fe20000000800 */
[----:B-1----:R-:W-:-:S03]  /*00d0*/  LOP3.LUT R6, R0, 0xff, RZ, 0xc0, !PT ;  /* 0x000000ff00067812 */ /* 0x002fc600078ec0ff */
[----:B------:R-:W1:Y:S01]  /*00e0*/  S2UR UR5, SR_CTAID.Z ;  /* 0x00000000000579c3 */ /* 0x000e620000002700 */
[----:B---3--:R-:W-:Y:S01]  /*00f0*/  VIADD R4, R4, 0xffffffff ;  /* 0xffffffff04047836 */ /* 0x008fe20000000000 */
[C---:B------:R-:W-:Y:S02]  /*0100*/  ISETP.GE.U32.AND P0, PT, R6.reuse, 0x20, PT ;  /* 0x000000200600780c */ /* 0x040fe40003f06070 */
[C---:B------:R-:W-:Y:S02]  /*0110*/  ISETP.NE.U32.AND P2, PT, R6.reuse, RZ, PT ;  /* 0x000000ff0600720c */ /* 0x040fe40003f45070 */
[----:B------:R-:W-:Y:S02]  /*0120*/  LEA R12, R6, UR56, 0x2 ;  /* 0x00000038060c7c11 */ /* 0x000fe4000f8e10ff */
[----:B------:R-:W2:Y:S01]  /*0130*/  S2UR UR51, SR_CTAID.X ;  /* 0x00000000003379c3 */ /* 0x000ea20000002500 */
[----:B----4-:R-:W-:-:S06]  /*0140*/  VIADD R9, R13, 0xffffffff ;  /* 0xffffffff0d097836 */ /* 0x010fcc0000000000 */
[----:B------:R3:W-:Y:S01]  /*0150*/  @!P0 STS [R12], RZ ;  /* 0x000000ff0c008388 */ /* 0x0007e20000000800 */
[----:B------:R-:W-:-:S03]  /*0160*/  NOP ;  /* 0x0000000000007918 */ /* 0x000fc60000000000 */
[----:B------:R3:W-:Y:S01]  /*0170*/  @!P2 STS [UR56+0x24], R4 ;  /* 0x00002404ff00a988 */ /* 0x0007e20008000838 */
[----:B-1----:R-:W-:-:S03]  /*0180*/  UIMAD UR4, UR5, UR4, UR50 ;  /* 0x00000004050472a4 */ /* 0x002fc6000f8e0232 */
[----:B------:R3:W-:Y:S01]  /*0190*/  @!P2 STS [UR56+0x20], R9 ;  /* 0x00002009ff00a988 */ /* 0x0007e20008000838 */
[----:B--2---:R-:W-:-:S04]  /*01a0*/  UIMAD UR4, UR4, UR6, UR51 ;  /* 0x00000006040472a4 */ /* 0x004fc8000f8e0233 */
[----:B------:R-:W-:-:S04]  /*01b0*/  UIMAD UR8, UR4, 0x180, URZ ;  /* 0x00000180040878a4 */ /* 0x000fc8000f8e023f */
[----:B------:R-:W-:-:S04]  /*01c0*/  UIADD3 UR4, UP0, UR8, UR48, URZ ;  /* 0x0000003008047290 */ /* 0x000fc8000ff1e03f */
[----:B------:R-:W-:Y:S01]  /*01d0*/  ULEA.HI.X.SX32 UR5, UR8, UR49, 0x1, UP0 ;  /* 0x0000003108057291 */ /* 0x000fe200080f0e3f */
[----:B---3--:R-:W-:Y:S11]  /*01e0*/  @P2 BRA `(.L_x_1) ;  /* 0x0000000000182947 */ /* 0x008ff60003800000 */
[----:B------:R-:W1:Y:S01]  /*01f0*/  LDS R2, [UR56+0x8] ;  /* 0x00000838ff027984 */ /* 0x000e620008000800 */
[----:B------:R-:W2:Y:S01]  /*0200*/  LDC.64 R10, c[0x0][0x210] ;  /* 0x00008400ff0a7b82 */ /* 0x000ea20000000a00 */
[----:B------:R-:W-:Y:S02]  /*0210*/  IMAD.MOV.U32 R3, RZ, RZ, 0x70 ;  /* 0x00000070ff037424 */ /* 0x000fe400078e00ff */
[----:B--2---:R2:W-:Y:S03]  /*0220*/  STS.64 [UR56], R10 ;  /* 0x0000000aff007988 */ /* 0x0045e60008000a38 */
[----:B-1----:R-:W-:-:S05]  /*0230*/  LOP3.LUT R2, R2, 0x10, R3, 0xd8, !PT ;  /* 0x0000001002027812 */ /* 0x002fca00078ed803 */
[----:B------:R2:W-:Y:S02]  /*0240*/  STS [UR56+0x8], R2 ;  /* 0x00000802ff007988 */ /* 0x0005e40008000838 */
.L_x_1:
[----:B------:R-:W-:Y:S05]  /*0250*/  BSYNC B0 ;  /* 0x0000000000007941 */ /* 0x000fea0003800000 */
.L_x_0:
[----:B------:R-:W-:Y:S04]  /*0260*/  BSSY B0, `(.L_x_2) ;  /* 0x000000a000007945 */ /* 0x000fe80003800000 */
[----:B------:R-:W-:Y:S05]  /*0270*/  @P2 BRA `(.L_x_3) ;  /* 0x0000000000202947 */ /* 0x000fea0003800000 */
[----:B--2---:R-:W1:Y:S01]  /*0280*/  LDS R2, [UR56+0x34] ;  /* 0x00003438ff027984 */ /* 0x004e620008000800 */
[----:B------:R-:W-:Y:S02]  /*0290*/  IMAD.MOV.U32 R3, RZ, RZ, 0x3f000000 ;  /* 0x3f000000ff037424 */ /* 0x000fe400078e00ff */
[----:B------:R-:W-:Y:S01]  /*02a0*/  @!P2 IMAD.MOV.U32 R5, RZ, RZ, 0xff ;  /* 0x000000ffff05a424 */ /* 0x000fe200078e00ff */
[----:B------:R-:W2:Y:S02]  /*02b0*/  @!P2 LDS R8, [UR56+0x38] ;  /* 0x00003838ff08a984 */ /* 0x000ea40008000800 */
[----:B-1----:R-:W-:Y:S02]  /*02c0*/  LOP3.LUT R2, R2, 0xff000000, R3, 0xb8, !PT ;  /* 0xff00000002027812 */ /* 0x002fe400078eb803 */
[----:B--2---:R-:W-:-:S03]  /*02d0*/  @!P2 LOP3.LUT R3, R8, 0xff, R5, 0xb8, !PT ;  /* 0x000000ff0803a812 */ /* 0x004fc600078eb805 */
[----:B------:R1:W-:Y:S04]  /*02e0*/  STS [UR56+0x34], R2 ;  /* 0x00003402ff007988 */ /* 0x0003e80008000838 */
[----:B------:R1:W-:Y:S02]  /*02f0*/  @!P2 STS [UR56+0x38], R3 ;  /* 0x00003803ff00a988 */ /* 0x0003e40008000838 */
.L_x_3:
[----:B------:R-:W-:Y:S05]  /*0300*/  BSYNC B0 ;  /* 0x0000000000007941 */ /* 0x000fea0003800000 */
.L_x_2:
[----:B------:R-:W-:Y:S04]  /*0310*/  BSSY B0, `(.L_x_4) ;  /* 0x000000e000007945 */ /* 0x000fe80003800000 */
[----:B------:R-:W-:Y:S05]  /*0320*/  @P2 BRA `(.L_x_5) ;  /* 0x0000000000302947 */ /* 0x000fea0003800000 */
[----:B-1----:R-:W1:Y:S01]  /*0330*/  LDS R3, [UR56+0x34] ;  /* 0x00003438ff037984 */ /* 0x002e620008000800 */
[----:B--2---:R-:W2:Y:S03]  /*0340*/  LDC.64 R10, c[0x0][0x238] ;  /* 0x00008e00ff0a7b82 */ /* 0x004ea60000000a00 */
[----:B------:R-:W3:Y:S01]  /*0350*/  LDS R2, [UR56+0x1c] ;  /* 0x00001c38ff027984 */ /* 0x000ee20008000800 */
[C---:B--2---:R-:W-:Y:S01]  /*0360*/  SHF.L.U64.HI R8, R10.reuse, 0x1, R11 ;  /* 0x000000010a087819 */ /* 0x044fe2000001020b */
[----:B------:R-:W-:-:S03]  /*0370*/  IMAD.SHL.U32 R5, R10, 0x2, RZ ;  /* 0x000000020a057824 */ /* 0x000fc600078e00ff */
[--C-:B------:R-:W-:Y:S02]  /*0380*/  SHF.R.U32.HI R7, RZ, 0x4, R8.reuse ;  /* 0x00000004ff077819 */ /* 0x100fe40000011608 */
[----:B------:R-:W-:-:S05]  /*0390*/  SHF.R.U64 R5, R5, 0x4, R8 ;  /* 0x0000000405057819 */ /* 0x000fca0000001208 */
[----:B------:R4:W-:Y:S01]  /*03a0*/  STS [UR56+0xc], R5 ;  /* 0x00000c05ff007988 */ /* 0x0009e20008000838 */
[----:B-1----:R-:W-:Y:S02]  /*03b0*/  LOP3.LUT R3, R3, 0x7, RZ, 0xb8, !PT ;  /* 0x0000000703037812 */ /* 0x002fe400078eb8ff */
[----:B---3--:R-:W-:-:S03]  /*03c0*/  LOP3.LUT R2, R2, 0xf, R7, 0xb8, !PT ;  /* 0x0000000f02027812 */ /* 0x008fc600078eb807 */
[----:B------:R4:W-:Y:S04]  /*03d0*/  STS [UR56+0x34], R3 ;  /* 0x00003403ff007988 */ /* 0x0009e80008000838 */
[----:B------:R4:W-:Y:S02]  /*03e0*/  STS [UR56+0x1c], R2 ;  /* 0x00001c02ff007988 */ /* 0x0009e40008000838 */
.L_x_5:
[----:B------:R-:W-:Y:S05]  /*03f0*/  BSYNC B0 ;  /* 0x0000000000007941 */ /* 0x000fea0003800000 */
.L_x_4:
[----:B------:R-:W-:Y:S04]  /*0400*/  BSSY B1, `(.L_x_6) ;  /* 0x000001a000017945 */ /* 0x000fe80003800000 */
[----:B------:R-:W-:Y:S04]  /*0410*/  BSSY B0, `(.L_x_7) ;  /* 0x0000015000007945 */ /* 0x000fe80003800000 */
[----:B------:R-:W-:Y:S05]  /*0420*/  @P2 BRA `(.L_x_8) ;  /* 0x0000000000202947 */ /* 0x000fea0003800000 */
[----:B-12-4-:R-:W1:Y:S02]  /*0430*/  LDS R2, [UR56+0x34] ;  /* 0x00003438ff027984 */ /* 0x016e640008000800 */
[----:B-1----:R-:W-:-:S05]  /*0440*/  LOP3.LUT R2, R2, 0x38, RZ, 0xb8, !PT ;  /* 0x0000003802027812 */ /* 0x002fca00078eb8ff */
[----:B------:R1:W-:Y:S01]  /*0450*/  STS [UR56+0x34], R2 ;  /* 0x00003402ff007988 */ /* 0x0003e20008000838 */
[----:B------:R-:W-:Y:S05]  /*0460*/  @P2 BRA `(.L_x_9) ;  /* 0x0000000000202947 */ /* 0x000fea0003800000 */
[----:B-1----:R-:W1:Y:S01]  /*0470*/  LDS R2, [UR56+0x8] ;  /* 0x00000838ff027984 */ /* 0x002e620008000800 */
[----:B------:R-:W-:-:S05]  /*0480*/  IMAD.MOV.U32 R3, RZ, RZ, 0x780 ;  /* 0x00000780ff037424 */ /* 0x000fca00078e00ff */
[----:B-1----:R-:W-:-:S05]  /*0490*/  LOP3.LUT R2, R2, 0x500, R3, 0xd8, !PT ;  /* 0x0000050002027812 */ /* 0x002fca00078ed803 */
[----:B------:R3:W-:Y:S02]  /*04a0*/  STS [UR56+0x8], R2 ;  /* 0x00000802ff007988 */ /* 0x0007e40008000838 */
.L_x_8:
[----:B------:R-:W-:Y:S05]  /*04b0*/  @P2 BRA `(.L_x_10) ;  /* 0x0000000000282947 */ /* 0x000fea0003800000 */
[----:B-1234-:R-:W1:Y:S02]  /*04c0*/  LDS R2, [UR56+0x8] ;  /* 0x00000838ff027984 */ /* 0x01ee640008000800 */
[----:B-1----:R-:W-:-:S05]  /*04d0*/  LOP3.LUT R2, R2, 0x1800, RZ, 0xb8, !PT ;  /* 0x0000180002027812 */ /* 0x002fca00078eb8ff */
[----:B------:R2:W-:Y:S02]  /*04e0*/  STS [UR56+0x8], R2 ;  /* 0x00000802ff007988 */ /* 0x0005e40008000838 */
.L_x_9:
[----:B------:R-:W-:Y:S05]  /*04f0*/  @P2 BREAK B0 ;  /* 0x0000000000002942 */ /* 0x000fea0003800000 */
[----:B------:R-:W-:Y:S05]  /*0500*/  @P2 BRA `(.L_x_11) ;  /* 0x0000000000242947 */ /* 0x000fea0003800000 */
[----:B------:R-:W3:Y:S01]  /*0510*/  LDS R3, [UR56+0x8] ;  /* 0x00000838ff037984 */ /* 0x000ee20008000800 */
[----:B-12---:R-:W-:-:S05]  /*0520*/  IMAD.MOV.U32 R2, RZ, RZ, 0x6000 ;  /* 0x00006000ff027424 */ /* 0x006fca00078e00ff */
[----:B---3--:R-:W-:-:S04]  /*0530*/  LOP3.LUT R2, R3, 0x6000, R2, 0xd8, !PT ;  /* 0x0000600003027812 */ /* 0x008fc800078ed802 */
[----:B------:R-:W-:-:S05]  /*0540*/  LOP3.LUT R2, R2, 0x400000, RZ, 0xb8, !PT ;  /* 0x0040000002027812 */ /* 0x000fca00078eb8ff */
[----:B------:R5:W-:Y:S02]  /*0550*/  STS [UR56+0x8], R2 ;  /* 0x00000802ff007988 */ /* 0x000be40008000838 */
.L_x_10:
[----:B------:R-:W-:Y:S05]  /*0560*/  BSYNC B0 ;  /* 0x0000000000007941 */ /* 0x000fea0003800000 */
.L_x_7:
[----:B-12345:R-:W1:Y:S02]  /*0570*/  @!P2 LDS R2, [UR56+0x8] ;  /* 0x00000838ff02a984 */ /* 0x03ee640008000800 */
[----:B-1----:R-:W-:-:S05]  /*0580*/  @!P2 LOP3.LUT R2, R2, 0x8000, RZ, 0xb8, !PT ;  /* 0x000080000202a812 */ /* 0x002fca00078eb8ff */
[----:B------:R3:W-:Y:S02]  /*0590*/  @!P2 STS [UR56+0x8], R2 ;  /* 0x00000802ff00a988 */ /* 0x0007e40008000838 */
.L_x_11:
[----:B------:R-:W-:Y:S05]  /*05a0*/  BSYNC B1 ;  /* 0x0000000000017941 */ /* 0x000fea0003800000 */
.L_x_6:
[----:B------:R-:W-:Y:S05]  /*05b0*/  WARPSYNC.ALL ;  /* 0x0000000000007948 */ /* 0x000fea0003800000 */
[----:B------:R-:W-:Y:S05]  /*05c0*/  @P0 BRA `(.L_x_12) ;  /* 0x0000000000280947 */ /* 0x000fea0003800000 */
[----:B-123--:R-:W1:Y:S01]  /*05d0*/  S2R R2, SR_LANEID ;  /* 0x0000000000027919 */ /* 0x00ee620000000000 */
[----:B------:R-:W-:Y:S05]  /*05e0*/  WARPSYNC.ALL ;  /* 0x0000000000007948 */ /* 0x000fea0003800000 */
[----:B-1----:R-:W-:-:S05]  /*05f0*/  IMAD.SHL.U32 R5, R2, 0x4, RZ ;  /* 0x0000000402057824 */ /* 0x002fca00078e00ff */
[----:B------:R-:W1:Y:S01]  /*0600*/  LDS R7, [R5+UR56] ;  /* 0x0000003805077984 */ /* 0x000e620008000800 */
[----:B------:R-:W-:-:S05]  /*0610*/  IADD3 R2, P1, R5, UR4, RZ ;  /* 0x0000000405027c10 */ /* 0x000fca000ff3e0ff */
[----:B------:R-:W-:-:S05]  /*0620*/  IMAD.X R3, RZ, RZ, UR5, P1 ;  /* 0x00000005ff037e24 */ /* 0x000fca00088e06ff */
[----:B-1----:R4:W5:Y:S01]  /*0630*/  ATOMG.E.EXCH.STRONG.GPU PT, RZ, [R2], R7 ;  /* 0x0000000702ff73a8 */ /* 0x00296200041ee100 */
[----:B------:R-:W-:-:S04]  /*0640*/  DEPBAR {5,4,3,2,1,0} ;  /* 0x0000003f0000791a */ /* 0x000fc80000000000 */
[----:B------:R4:W-:Y:S01]  /*0650*/  UTMACCTL.IV [UR4] ;  /* 0x00000000040079b9 */ /* 0x0009e20008000000 */
[----:B------:R-:W-:Y:S01]  /*0660*/  NOP ;  /* 0x0000000000007918 */ /* 0x000fe20000000000 */
.L_x_12:
[----:B------:R-:W-:Y:S05]  /*0670*/  @P0 BRA `(.L_x_13) ;  /* 0x00000000000c0947 */ /* 0x000fea0003800000 */
[----:B------:R0:W-:Y:S01]  /*0680*/  UTMACMDFLUSH ;  /* 0x00000000000079b7 */ /* 0x0001e20000000000 */
[----:B------:R-:W-:Y:S05]  /*0690*/  @P0 BRA `(.L_x_13) ;  /* 0x0000000000040947 */ /* 0x000fea0003800000 */
[----:B------:R-:W-:-:S04]  /*06a0*/  DEPBAR.LE SB0, 0x0 ;  /* 0x000080000000791a */ /* 0x000fc80000000000 */
.L_x_13:
[----:B------:R-:W-:Y:S05]  /*06b0*/  WARPSYNC.ALL ;  /* 0x0000000000007948 */ /* 0x000fea0003800000 */
[----:B-----5:R-:W-:Y:S06]  /*06c0*/  BAR.SYNC.DEFER_BLOCKING 0x0 ;  /* 0x0000000000007b1d */ /* 0x020fec0000010000 */
[----:B------:R-:W-:Y:S02]  /*06d0*/  BSSY B1, `(.L_x_14) ;  /* 0x000000b000017945 */ /* 0x000fe40003800000 */
[----:B------:R-:W-:Y:S06]  /*06e0*/  BAR.SYNC.DEFER_BLOCKING 0x0 ;  /* 0x0000000000007b1d */ /* 0x000fec0000010000 */
[----:B------:R5:W-:Y:S01]  /*06f0*/  @!P0 STS [R12], RZ ;  /* 0x000000ff0c008388 */ /* 0x000be20000000800 */
[----:B------:R-:W-:Y:S01]  /*0700*/  NOP ;  /* 0x0000000000007918 */ /* 0x000fe20000000000 */
[----:B------:R-:W-:Y:S05]  /*0710*/  @P2 BRA `(.L_x_15) ;  /* 0x0000000000182947 */ /* 0x000fea0003800000 */
[----:B-1234-:R-:W1:Y:S01]  /*0720*/  LDS R2, [UR56+0x8] ;  /* 0x00000838ff027984 */ /* 0x01ee620008000800 */
[----:B------:R-:W2:Y:S01]  /*0730*/  LDC.64 R10, c[0x0][0x218] ;  /* 0x00008600ff0a7b82 */ /* 0x000ea20000000a00 */
[----:B------:R-:W-:Y:S02]  /*0740*/  IMAD.MOV.U32 R3, RZ, RZ, 0x70 ;  /* 0x00000070ff037424 */ /* 0x000fe400078e00ff */
[----:B--2---:R2:W-:Y:S03]  /*0750*/  STS.64 [UR56], R10 ;  /* 0x0000000aff007988 */ /* 0x0045e60008000a38 */
[----:B-1----:R-:W-:-:S05]  /*0760*/  LOP3.LUT R2, R2, 0x10, R3, 0xd8, !PT ;  /* 0x0000001002027812 */ /* 0x002fca00078ed803 */
[----:B------:R2:W-:Y:S02]  /*0770*/  STS [UR56+0x8], R2 ;  /* 0x00000802ff007988 */ /* 0x0005e40008000838 */
.L_x_15:
[----:B----4-:R-:W-:Y:S05]  /*0780*/  BSYNC B1 ;  /* 0x0000000000017941 */ /* 0x010fea0003800000 */
.L_x_14:
[----:B------:R-:W-:Y:S04]  /*0790*/  BSSY B2, `(.L_x_16) ;  /* 0x000000f000027945 */ /* 0x000fe80003800000 */
[----:B------:R-:W-:Y:S04]  /*07a0*/  BSSY B1, `(.L_x_17) ;  /* 0x000000c000017945 */ /* 0x000fe80003800000 */
[----:B------:R-:W-:Y:S05]  /*07b0*/  @P2 BRA `(.L_x_18) ;  /* 0x0000000000282947 */ /* 0x000fea0003800000 */
[----:B-123--:R-:W1:Y:S01]  /*07c0*/  LDS R2, [UR56+0x34] ;  /* 0x00003438ff027984 */ /* 0x00ee620008000800 */
[----:B------:R-:W-:Y:S01]  /*07d0*/  IMAD.MOV.U32 R3, RZ, RZ, 0x3f000000 ;  /* 0x3f000000ff037424 */ /* 0x000fe200078e00ff */
[----:B------:R-:W-:Y:S05]  /*07e0*/  @P2 BREAK B1 ;  /* 0x0000000000012942 */ /* 0x000fea0003800000 */
[----:B-1----:R-:W-:-:S05]  /*07f0*/  LOP3.LUT R2, R2, 0xff000000, R3, 0xb8, !PT ;  /* 0xff00000002027812 */ /* 0x002fca00078eb803 */
[----:B------:R1:W-:Y:S01]  /*0800*/  STS [UR56+0x34], R2 ;  /* 0x00003402ff007988 */ /* 0x0003e20008000838 */
[----:B------:R-:W-:Y:S05]  /*0810*/  @P2 BRA `(.L_x_19) ;  /* 0x0000000000182947 */ /* 0x000fea0003800000 */
[----:B------:R-:W2:Y:S01]  /*0820*/  LDS R3, [UR56+0x38] ;  /* 0x00003838ff037984 */ /* 0x000ea20008000800 */
[----:B-1----:R-:W-:-:S05]  /*0830*/  IMAD.MOV.U32 R2, RZ, RZ, 0x7f ;  /* 0x0000007fff027424 */ /* 0x002fca00078e00ff */
[----:B--2---:R-:W-:-:S05]  /*0840*/  LOP3.LUT R2, R3, 0xff, R2, 0xb8, !PT ;  /* 0x000000ff03027812 */ /* 0x004fca00078eb802 */
[----:B------:R4:W-:Y:S02]  /*0850*/  STS [UR56+0x38], R2 ;  /* 0x00003802ff007988 */ /* 0x0009e40008000838 */
.L_x_18:
[----:B------:R-:W-:Y:S05]  /*0860*/  BSYNC B1 ;  /* 0x0000000000017941 */ /* 0x000fea0003800000 */
.L_x_17:
[----:B------:R1:W-:Y:S02]  /*0870*/  @!P2 STS [UR56+0x20], R9 ;  /* 0x00002009ff00a988 */ /* 0x0003e40008000838 */
.L_x_19:
[----:B------:R-:W-:Y:S05]  /*0880*/  BSYNC B2 ;  /* 0x0000000000027941 */ /* 0x000fea0003800000 */
.L_x_16:
[----:B------:R-:W-:Y:S05]  /*0890*/  WARPSYNC.ALL ;  /* 0x0000000000007948 */ /* 0x000fea0003800000 */
[----:B------:R-:W2:Y:S01]  /*08a0*/  LDC R5, c[0x0][0x22c] ;  /* 0x00008b00ff057b82 */ /* 0x000ea20000000800 */
[----:B------:R-:W-:Y:S01]  /*08b0*/  BSSY B2, `(.L_x_20) ;  /* 0x0000010000027945 */ /* 0x000fe20003800000 */
[----:B--2---:R-:W-:-:S05]  /*08c0*/  VIADD R5, R5, 0xffffffff ;  /* 0xffffffff05057836 */ /* 0x004fca0000000000 */
[----:B------:R2:W-:Y:S01]  /*08d0*/  @!P2 STS [UR56+0x24], R5 ;  /* 0x00002405ff00a988 */ /* 0x0005e20008000838 */
[----:B------:R-:W-:Y:S05]  /*08e0*/  @P2 BRA `(.L_x_21) ;  /* 0x0000000000302947 */ /* 0x000fea0003800000 */
[----:B------:R-:W2:Y:S01]  /*08f0*/  LDS R3, [UR56+0x34] ;  /* 0x00003438ff037984 */ /* 0x000ea20008000800 */
[----:B------:R-:W2:Y:S03]  /*0900*/  LDC.64 R10, c[0x0][0x240] ;  /* 0x00009000ff0a7b82 */ /* 0x000ea60000000a00 */
[----:B-1-34-:R-:W1:Y:S01]  /*0910*/  LDS R2, [UR56+0x1c] ;  /* 0x00001c38ff027984 */ /* 0x01ae620008000800 */
[C---:B--2---:R-:W-:Y:S01]  /*0920*/  SHF.L.U64.HI R8, R10.reuse, 0x1, R11 ;  /* 0x000000010a087819 */ /* 0x044fe2000001020b */
[----:B------:R-:W-:-:S03]  /*0930*/  IMAD.SHL.U32 R7, R10, 0x2, RZ ;  /* 0x000000020a077824 */ /* 0x000fc600078e00ff */
[--C-:B------:R-:W-:Y:S02]  /*0940*/  SHF.R.U32.HI R9, RZ, 0x4, R8.reuse ;  /* 0x00000004ff097819 */ /* 0x100fe40000011608 */
[----:B------:R-:W-:-:S05]  /*0950*/  SHF.R.U64 R7, R7, 0x4, R8 ;  /* 0x0000000407077819 */ /* 0x000fca0000001208 */
[----:B------:R2:W-:Y:S01]  /*0960*/  STS [UR56+0xc], R7 ;  /* 0x00000c07ff007988 */ /* 0x0005e20008000838 */
[----:B------:R-:W-:Y:S02]  /*0970*/  LOP3.LUT R3, R3, 0x7, RZ, 0xb8, !PT ;  /* 0x0000000703037812 */ /* 0x000fe400078eb8ff */
[----:B-1----:R-:W-:-:S03]  /*0980*/  LOP3.LUT R2, R2, 0xf, R9, 0xb8, !PT ;  /* 0x0000000f02027812 */ /* 0x002fc600078eb809 */
[----:B------:R2:W-:Y:S04]  /*0990*/  STS [UR56+0x34], R3 ;  /* 0x00003403ff007988 */ /* 0x0005e80008000838 */
[----:B------:R2:W-:Y:S02]  /*09a0*/  STS [UR56+0x1c], R2 ;  /* 0x00001c02ff007988 */ /* 0x0005e40008000838 */
.L_x_21:
[----:B------:R-:W-:Y:S05]  /*09b0*/  BSYNC B2 ;  /* 0x0000000000027941 */ /* 0x000fea0003800000 */
.L_x_20:
[----:B------:R-:W-:Y:S04]  /*09c0*/  BSSY B3, `(.L_x_22) ;  /* 0x000001a000037945 */ /* 0x000fe80003800000 */
[----:B------:R-:W-:Y:S04]  /*09d0*/  BSSY B2, `(.L_x_23) ;  /* 0x0000015000027945 */ /* 0x000fe80003800000 */
[----:B------:R-:W-:Y:S05]  /*09e0*/  @P2 BRA `(.L_x_24) ;  /* 0x0000000000202947 */ /* 0x000fea0003800000 */
[----:B-1234-:R-:W1:Y:S02]  /*09f0*/  LDS R2, [UR56+0x34] ;  /* 0x00003438ff027984 */ /* 0x01ee640008000800 */
[----:B-1----:R-:W-:-:S05]  /*0a00*/  LOP3.LUT R2, R2, 0x38, RZ, 0xb8, !PT ;  /* 0x0000003802027812 */ /* 0x002fca00078eb8ff */
[----:B------:R1:W-:Y:S01]  /*0a10*/  STS [UR56+0x34], R2 ;  /* 0x00003402ff007988 */ /* 0x0003e20008000838 */
[----:B------:R-:W-:Y:S05]  /*0a20*/  @P2 BRA `(.L_x_25) ;  /* 0x0000000000202947 */ /* 0x000fea0003800000 */
[----:B-1----:R-:W1:Y:S01]  /*0a30*/  LDS R2, [UR56+0x8] ;  /* 0x00000838ff027984 */ /* 0x002e620008000800 */
[----:B------:R-:W-:-:S05]  /*0a40*/  IMAD.MOV.U32 R3, RZ, RZ, 0x780 ;  /* 0x00000780ff037424 */ /* 0x000fca00078e00ff */
[----:B-1----:R-:W-:-:S05]  /*0a50*/  LOP3.LUT R2, R2, 0x500, R3, 0xd8, !PT ;  /* 0x0000050002027812 */ /* 0x002fca00078ed803 */
[----:B------:R1:W-:Y:S02]  /*0a60*/  STS [UR56+0x8], R2 ;  /* 0x00000802ff007988 */ /* 0x0003e40008000838 */
.L_x_24:
[----:B------:R-:W-:Y:S05]  /*0a70*/  @P2 BRA `(.L_x_26) ;  /* 0x0000000000282947 */ /* 0x000fea0003800000 */
[----:B-1234-:R-:W1:Y:S02]  /*0a80*/  LDS R2, [UR56+0x8] ;  /* 0x00000838ff027984 */ /* 0x01ee640008000800 */
[----:B-1----:R-:W-:-:S05]  /*0a90*/  LOP3.LUT R2, R2, 0x1800, RZ, 0xb8, !PT ;  /* 0x0000180002027812 */ /* 0x002fca00078eb8ff */
[----:B------:R2:W-:Y:S02]  /*0aa0*/  STS [UR56+0x8], R2 ;  /* 0x00000802ff007988 */ /* 0x0005e40008000838 */
.L_x_25:
[----:B------:R-:W-:Y:S05]  /*0ab0*/  @P2 BREAK B2 ;  /* 0x0000000000022942 */ /* 0x000fea0003800000 */
[----:B------:R-:W-:Y:S05]  /*0ac0*/  @P2 BRA `(.L_x_27) ;  /* 0x0000000000242947 */ /* 0x000fea0003800000 */
[----:B-12---:R-:W1:Y:S01]  /*0ad0*/  LDS R2, [UR56+0x8] ;  /* 0x00000838ff027984 */ /* 0x006e620008000800 */
[----:B------:R-:W-:-:S05]  /*0ae0*/  IMAD.MOV.U32 R3, RZ, RZ, 0x6000 ;  /* 0x00006000ff037424 */ /* 0x000fca00078e00ff */
[----:B-1----:R-:W-:-:S04]  /*0af0*/  LOP3.LUT R2, R2, 0x6000, R3, 0xd8, !PT ;  /* 0x0000600002027812 */ /* 0x002fc800078ed803 */
[----:B------:R-:W-:-:S05]  /*0b00*/  LOP3.LUT R2, R2, 0x400000, RZ, 0xb8, !PT ;  /* 0x0040000002027812 */ /* 0x000fca00078eb8ff */
[----:B------:R1:W-:Y:S02]  /*0b10*/  STS [UR56+0x8], R2 ;  /* 0x00000802ff007988 */ /* 0x0003e40008000838 */
.L_x_26:
[----:B------:R-:W-:Y:S05]  /*0b20*/  BSYNC B2 ;  /* 0x0000000000027941 */ /* 0x000fea0003800000 */
.L_x_23:
[----:B-1234-:R-:W1:Y:S02]  /*0b30*/  @!P2 LDS R2, [UR56+0x8] ;  /* 0x00000838ff02a984 */ /* 0x01ee640008000800 */
[----:B-1----:R-:W-:-:S05]  /*0b40*/  @!P2 LOP3.LUT R2, R2, 0x8000, RZ, 0xb8, !PT ;  /* 0x000080000202a812 */ /* 0x002fca00078eb8ff */
[----:B------:R3:W-:Y:S02]  /*0b50*/  @!P2 STS [UR56+0x8], R2 ;  /* 0x00000802ff00a988 */ /* 0x0007e40008000838 */
.L_x_27:
[----:B------:R-:W-:Y:S05]  /*0b60*/  BSYNC B3 ;  /* 0x0000000000037941 */ /* 0x000fea0003800000 */
.L_x_22:
[----:B------:R-:W-:Y:S05]  /*0b70*/  WARPSYNC.ALL ;  /* 0x0000000000007948 */ /* 0x000fea0003800000 */
[----:B------:R-:W-:-:S04]  /*0b80*/  UIADD3 UR7, UR8, 0x80, URZ ;  /* 0x0000008008077890 */ /* 0x000fc8000fffe03f */
[----:B------:R-:W-:-:S04]  /*0b90*/  UIADD3 UR6, UP0, UR7, UR48, URZ ;  /* 0x0000003007067290 */ /* 0x000fc8000ff1e03f */
[----:B------:R-:W-:Y:S01]  /*0ba0*/  ULEA.HI.X.SX32 UR7, UR7, UR49, 0x1, UP0 ;  /* 0x0000003107077291 */ /* 0x000fe200080f0e3f */
[----:B------:R-:W-:Y:S11]  /*0bb0*/  @P0 BRA `(.L_x_28) ;  /* 0x0000000000280947 */ /* 0x000ff60003800000 */
[----:B-123--:R-:W1:Y:S01]  /*0bc0*/  S2R R2, SR_LANEID ;  /* 0x0000000000027919 */ /* 0x00ee620000000000 */
[----:B------:R-:W-:Y:S05]  /*0bd0*/  WARPSYNC.ALL ;  /* 0x0000000000007948 */ /* 0x000fea0003800000 */
[----:B-1----:R-:W-:-:S05]  /*0be0*/  IMAD.SHL.U32 R8, R2, 0x4, RZ ;  /* 0x0000000402087824 */ /* 0x002fca00078e00ff */
[----:B------:R-:W1:Y:S01]  /*0bf0*/  LDS R7, [R8+UR56] ;  /* 0x0000003808077984 */ /* 0x000e620008000800 */
[----:B------:R-:W-:-:S05]  /*0c00*/  IADD3 R2, P1, R8, UR6, RZ ;  /* 0x0000000608027c10 */ /* 0x000fca000ff3e0ff */
[----:B------:R-:W-:-:S05]  /*0c10*/  IMAD.X R3, RZ, RZ, UR7, P1 ;  /* 0x00000007ff037e24 */ /* 0x000fca00088e06ff */
[----:B-1----:R4:W2:Y:S01]  /*0c20*/  ATOMG.E.EXCH.STRONG.GPU PT, RZ, [R2], R7 ;  /* 0x0000000702ff73a8 */ /* 0x0028a200041ee100 */
[----:B------:R-:W-:-:S04]  /*0c30*/  DEPBAR {5,4,3,2,1,0} ;  /* 0x0000003f0000791a */ /* 0x000fc80000000000 */
[----:B------:R4:W-:Y:S01]  /*0c40*/  UTMACCTL.IV [UR6] ;  /* 0x00000000060079b9 */ /* 0x0009e20008000000 */
[----:B------:R-:W-:Y:S01]  /*0c50*/  NOP ;  /* 0x0000000000007918 */ /* 0x000fe20000000000 */
.L_x_28:
[----:B------:R-:W-:Y:S05]  /*0c60*/  @P0 BRA `(.L_x_29) ;  /* 0x00000000000c0947 */ /* 0x000fea0003800000 */
[----:B------:R0:W-:Y:S01]  /*0c70*/  UTMACMDFLUSH ;  /* 0x00000000000079b7 */ /* 0x0001e20000000000 */
[----:B------:R-:W-:Y:S05]  /*0c80*/  @P0 BRA `(.L_x_29) ;  /* 0x0000000000040947 */ /* 0x000fea0003800000 */
[----:B------:R-:W-:-:S04]  /*0c90*/  DEPBAR.LE SB0, 0x0 ;  /* 0x000080000000791a */ /* 0x000fc80000000000 */
.L_x_29:
[----:B------:R-:W-:Y:S05]  /*0ca0*/  WARPSYNC.ALL ;  /* 0x0000000000007948 */ /* 0x000fea0003800000 */
[----:B--2---:R-:W-:Y:S06]  /*0cb0*/  BAR.SYNC.DEFER_BLOCKING 0x0 ;  /* 0x0000000000007b1d */ /* 0x004fec0000010000 */
[----:B------:R-:W-:Y:S02]  /*0cc0*/  BSSY B3, `(.L_x_30) ;  /* 0x000000b000037945 */ /* 0x000fe40003800000 */
[----:B------:R-:W-:Y:S06]  /*0cd0*/  BAR.SYNC.DEFER_BLOCKING 0x0 ;  /* 0x0000000000007b1d */ /* 0x000fec0000010000 */
[----:B------:R2:W-:Y:S01]  /*0ce0*/  @!P0 STS [R12], RZ ;  /* 0x000000ff0c008388 */ /* 0x0005e20000000800 */
[----:B------:R-:W-:Y:S01]  /*0cf0*/  NOP ;  /* 0x0000000000007918 */ /* 0x000fe20000000000 */
[----:B------:R-:W-:Y:S05]  /*0d00*/  @P2 BRA `(.L_x_31) ;  /* 0x0000000000182947 */ /* 0x000fea0003800000 */
[----:B-1-34-:R-:W1:Y:S01]  /*0d10*/  LDS R2, [UR56+0x8] ;  /* 0x00000838ff027984 */ /* 0x01ae620008000800 */
[----:B------:R-:W3:Y:S01]  /*0d20*/  LDC.64 R8, c[0x0][0x220] ;  /* 0x00008800ff087b82 */ /* 0x000ee20000000a00 */
[----:B------:R-:W-:Y:S02]  /*0d30*/  IMAD.MOV.U32 R3, RZ, RZ, 0x70 ;  /* 0x00000070ff037424 */ /* 0x000fe400078e00ff */
[----:B---3--:R3:W-:Y:S03]  /*0d40*/  STS.64 [UR56], R8 ;  /* 0x00000008ff007988 */ /* 0x0087e60008000a38 */
[----:B-1----:R-:W-:-:S05]  /*0d50*/  LOP3.LUT R2, R2, 0x10, R3, 0xd8, !PT ;  /* 0x0000001002027812 */ /* 0x002fca00078ed803 */
[----:B------:R3:W-:Y:S02]  /*0d60*/  STS [UR56+0x8], R2 ;  /* 0x00000802ff007988 */ /* 0x0007e40008000838 */
.L_x_31:
[----:B----4-:R-:W-:Y:S05]  /*0d70*/  BSYNC B3 ;  /* 0x0000000000037941 */ /* 0x010fea0003800000 */
.L_x_30:
[----:B------:R-:W-:Y:S04]  /*0d80*/  BSSY B4, `(.L_x_32) ;  /* 0x0000011000047945 */ /* 0x000fe80003800000 */
[----:B------:R-:W-:Y:S04]  /*0d90*/  BSSY B3, `(.L_x_33) ;  /* 0x000000e000037945 */ /* 0x000fe80003800000 */
[----:B------:R-:W-:Y:S05]  /*0da0*/  @P2 BRA `(.L_x_34) ;  /* 0x0000000000242947 */ /* 0x000fea0003800000 */
[----:B-1-3--:R-:W1:Y:S01]  /*0db0*/  LDS R2, [UR56+0x34] ;  /* 0x00003438ff027984 */ /* 0x00ae620008000800 */
[----:B------:R-:W-:-:S05]  /*0dc0*/  IMAD.MOV.U32 R3, RZ, RZ, 0x3f000000 ;  /* 0x3f000000ff037424 */ /* 0x000fca00078e00ff */
[----:B-1----:R-:W-:-:S05]  /*0dd0*/  LOP3.LUT R2, R2, 0xff000000, R3, 0xb8, !PT ;  /* 0xff00000002027812 */ /* 0x002fca00078eb803 */
[----:B------:R1:W-:Y:S01]  /*0de0*/  STS [UR56+0x34], R2 ;  /* 0x00003402ff007988 */ /* 0x0003e20008000838 */
[----:B------:R-:W-:Y:S05]  /*0df0*/  @P2 BRA `(.L_x_35) ;  /* 0x00000000001c2947 */ /* 0x000fea0003800000 */
[----:B-1----:R-:W1:Y:S01]  /*0e00*/  LDS R2, [UR56+0x38] ;  /* 0x00003838ff027984 */ /* 0x002e620008000800 */
[----:B------:R-:W-:-:S05]  /*0e10*/  IMAD.MOV.U32 R3, RZ, RZ, 0xff ;  /* 0x000000ffff037424 */ /* 0x000fca00078e00ff */
[----:B-1----:R-:W-:-:S05]  /*0e20*/  LOP3.LUT R2, R2, 0xff, R3, 0xb8, !PT ;  /* 0x000000ff02027812 */ /* 0x002fca00078eb803 */
[----:B------:R4:W-:Y:S02]  /*0e30*/  STS [UR56+0x38], R2 ;  /* 0x00003802ff007988 */ /* 0x0009e40008000838 */
.L_x_34:
[----:B------:R-:W-:Y:S05]  /*0e40*/  @P2 BREAK B3 ;  /* 0x0000000000032942 */ /* 0x000fea0003800000 */
[----:B------:R-:W-:Y:S05]  /*0e50*/  @P2 BRA `(.L_x_36) ;  /* 0x00000000000c2947 */ /* 0x000fea0003800000 */
[----:B------:R1:W-:Y:S02]  /*0e60*/  STS [UR56+0x20], R5 ;  /* 0x00002005ff007988 */ /* 0x0003e40008000838 */
.L_x_35:
[----:B------:R-:W-:Y:S05]  /*0e70*/  BSYNC B3 ;  /* 0x0000000000037941 */ /* 0x000fea0003800000 */
.L_x_33:
[----:B------:R1:W-:Y:S02]  /*0e80*/  @!P2 STS [UR56+0x24], R4 ;  /* 0x00002404ff00a988 */ /* 0x0003e40008000838 */
.L_x_36:
[----:B------:R-:W-:Y:S05]  /*0e90*/  BSYNC B4 ;  /* 0x0000000000047941 */ /* 0x000fea0003800000 */
.L_x_32:
[----:B------:R-:W-:Y:S05]  /*0ea0*/  WARPSYNC.ALL ;  /* 0x0000000000007948 */ /* 0x000fea0003800000 */
[----:B------:R-:W-:Y:S04]  /*0eb0*/  BSSY B4, `(.L_x_37) ;  /* 0x000000e000047945 */ /* 0x000fe80003800000 */
[----:B------:R-:W-:Y:S05]  /*0ec0*/  @P2 BRA `(.L_x_38) ;  /* 0x0000000000302947 */ /* 0x000fea0003800000 */
[----:B------:R-:W5:Y:S01]  /*0ed0*/  LDS R3, [UR56+0x34] ;  /* 0x00003438ff037984 */ /* 0x000f620008000800 */
[----:B-1----:R-:W1:Y:S03]  /*0ee0*/  LDC.64 R4, c[0x0][0x248] ;  /* 0x00009200ff047b82 */ /* 0x002e660000000a00 */
[----:B---34-:R-:W3:Y:S01]  /*0ef0*/  LDS R2, [UR56+0x1c] ;  /* 0x00001c38ff027984 */ /* 0x018ee20008000800 */
[C---:B-1----:R-:W-:Y:S01]  /*0f00*/  SHF.L.U64.HI R5, R4.reuse, 0x1, R5 ;  /* 0x0000000104057819 */ /* 0x042fe20000010205 */
[----:B------:R-:W-:-:S03]  /*0f10*/  IMAD.SHL.U32 R4, R4, 0x2, RZ ;  /* 0x0000000204047824 */ /* 0x000fc600078e00ff */
[--C-:B------:R-:W-:Y:S02]  /*0f20*/  SHF.R.U32.HI R7, RZ, 0x4, R5.reuse ;  /* 0x00000004ff077819 */ /* 0x100fe40000011605 */
[----:B------:R-:W-:-:S05]  /*0f30*/  SHF.R.U64 R4, R4, 0x4, R5 ;  /* 0x0000000404047819 */ /* 0x000fca0000001205 */
[----:B------:R1:W-:Y:S01]  /*0f40*/  STS [UR56+0xc], R4 ;  /* 0x00000c04ff007988 */ /* 0x0003e20008000838 */
[----:B-----5:R-:W-:Y:S02]  /*0f50*/  LOP3.LUT R3, R3, 0x7, RZ, 0xb8, !PT ;  /* 0x0000000703037812 */ /* 0x020fe400078eb8ff */
[----:B---3--:R-:W-:-:S03]  /*0f60*/  LOP3.LUT R2, R2, 0xf, R7, 0xb8, !PT ;  /* 0x0000000f02027812 */ /* 0x008fc600078eb807 */
[----:B------:R1:W-:Y:S04]  /*0f70*/  STS [UR56+0x34], R3 ;  /* 0x00003403ff007988 */ /* 0x0003e80008000838 */
[----:B------:R1:W-:Y:S02]  /*0f80*/  STS [UR56+0x1c], R2 ;  /* 0x00001c02ff007988 */ /* 0x0003e40008000838 */
.L_x_38:
[----:B------:R-:W-:Y:S05]  /*0f90*/  BSYNC B4 ;  /* 0x0000000000047941 */ /* 0x000fea0003800000 */
.L_x_37:
        /* <DEDUP_REMOVED lines=11> */
.L_x_41:
[----:B------:R-:W-:Y:S05]  /*1050*/  @P2 BRA `(.L_x_43) ;  /* 0x0000000000282947 */ /* 0x000fea0003800000 */
[----:B-1-34-:R-:W1:Y:S02]  /*1060*/  LDS R2, [UR56+0x8] ;  /* 0x00000838ff027984 */ /* 0x01ae640008000800 */
[----:B-1----:R-:W-:-:S05]  /*1070*/  LOP3.LUT R2, R2, 0x1800, RZ, 0xb8, !PT ;  /* 0x0000180002027812 */ /* 0x002fca00078eb8ff */
[----:B------:R3:W-:Y:S02]  /*1080*/  STS [UR56+0x8], R2 ;  /* 0x00000802ff007988 */ /* 0x0007e40008000838 */
.L_x_42:
[----:B------:R-:W-:Y:S05]  /*1090*/  @P2 BREAK B5 ;  /* 0x0000000000052942 */ /* 0x000fea0003800000 */
[----:B------:R-:W-:Y:S05]  /*10a0*/  @P2 BRA `(.L_x_44) ;  /* 0x0000000000242947 */ /* 0x000fea0003800000 */
[----:B-1-3--:R-:W1:Y:S01]  /*10b0*/  LDS R2, [UR56+0x8] ;  /* 0x00000838ff027984 */ /* 0x00ae620008000800 */
[----:B------:R-:W-:-:S05]  /*10c0*/  IMAD.MOV.U32 R3, RZ, RZ, 0x6000 ;  /* 0x00006000ff037424 */ /* 0x000fca00078e00ff */
[----:B-1----:R-:W-:-:S04]  /*10d0*/  LOP3.LUT R2, R2, 0x6000, R3, 0xd8, !PT ;  /* 0x0000600002027812 */ /* 0x002fc800078ed803 */
[----:B------:R-:W-:-:S05]  /*10e0*/  LOP3.LUT R2, R2, 0x400000, RZ, 0xb8, !PT ;  /* 0x0040000002027812 */ /* 0x000fca00078eb8ff */
[----:B------:R1:W-:Y:S02]  /*10f0*/  STS [UR56+0x8], R2 ;  /* 0x00000802ff007988 */ /* 0x0003e40008000838 */
.L_x_43:
[----:B------:R-:W-:Y:S05]  /*1100*/  BSYNC B5 ;  /* 0x0000000000057941 */ /* 0x000fea0003800000 */
.L_x_40:
[----:B-1-34-:R-:W1:Y:S02]  /*1110*/  @!P2 LDS R2, [UR56+0x8] ;  /* 0x00000838ff02a984 */ /* 0x01ae640008000800 */
[----:B-1----:R-:W-:-:S05]  /*1120*/  @!P2 LOP3.LUT R2, R2, 0x8000, RZ, 0xb8, !PT ;  /* 0x000080000202a812 */ /* 0x002fca00078eb8ff */
[----:B------:R4:W-:Y:S02]  /*1130*/  @!P2 STS [UR56+0x8], R2 ;  /* 0x00000802ff00a988 */ /* 0x0009e40008000838 */
.L_x_44:
[----:B------:R-:W-:Y:S05]  /*1140*/  BSYNC B4 ;  /* 0x0000000000047941 */ /* 0x000fea0003800000 */
.L_x_39:
[----:B------:R-:W-:Y:S05]  /*1150*/  WARPSYNC.ALL ;  /* 0x0000000000007948 */ /* 0x000fea0003800000 */
[----:B------:R-:W-:Y:S01]  /*1160*/  UIADD3 UR8, UR8, 0x100, URZ ;  /* 0x0000010008087890 */ /* 0x000fe2000fffe03f */
[----:B------:R-:W-:Y:S01]  /*1170*/  ISETP.GE.AND P1, PT, R13, 0x1, PT ;  /* 0x000000010d00780c */ /* 0x000fe20003f26270 */
[----:B------:R-:W-:Y:S01]  /*1180*/  IMAD.MOV.U32 R88, RZ, RZ, RZ ;  /* 0x000000ffff587224 */ /* 0x000fe200078e00ff */
[----:B------:R-:W-:Y:S01]  /*1190*/  SHF.R.U32.HI R7, RZ, 0x5, R0 ;  /* 0x00000005ff077819 */ /* 0x000fe20000011600 */
[----:B------:R-:W-:-:S04]  /*11a0*/  UIADD3 UR48, UP0, UR8, UR48, URZ ;  /* 0x0000003008307290 */ /* 0x000fc8000ff1e03f */
[----:B------:R-:W-:Y:S01]  /*11b0*/  ULEA.HI.X.SX32 UR49, UR8, UR49, 0x1, UP0 ;  /* 0x0000003108317291 */ /* 0x000fe200080f0e3f */
[----:B------:R-:W-:Y:S11]  /*11c0*/  @P0 BRA `(.L_x_45) ;  /* 0x0000000000280947 */ /* 0x000ff60003800000 */
[----:B-1-34-:R-:W1:Y:S01]  /*11d0*/  S2R R2, SR_LANEID ;  /* 0x0000000000027919 */ /* 0x01ae620000000000 */
[----:B------:R-:W-:Y:S05]  /*11e0*/  WARPSYNC.ALL ;  /* 0x0000000000007948 */ /* 0x000fea0003800000 */
[----:B-1----:R-:W-:-:S05]  /*11f0*/  IMAD.SHL.U32 R4, R2, 0x4, RZ ;  /* 0x0000000402047824 */ /* 0x002fca00078e00ff */
[----:B------:R-:W1:Y:S01]  /*1200*/  LDS R5, [R4+UR56] ;  /* 0x0000003804057984 */ /* 0x000e620008000800 */
[----:B------:R-:W-:-:S05]  /*1210*/  IADD3 R2, P3, R4, UR48, RZ ;  /* 0x0000003004027c10 */ /* 0x000fca000ff7e0ff */
[----:B------:R-:W-:-:S05]  /*1220*/  IMAD.X R3, RZ, RZ, UR49, P3 ;  /* 0x00000031ff037e24 */ /* 0x000fca00098e06ff */
[----:B-1----:R1:W3:Y:S01]  /*1230*/  ATOMG.E.EXCH.STRONG.GPU PT, RZ, [R2], R5 ;  /* 0x0000000502ff73a8 */ /* 0x0022e200041ee100 */
[----:B------:R-:W-:-:S04]  /*1240*/  DEPBAR {5,4,3,2,1,0} ;  /* 0x0000003f0000791a */ /* 0x000fc80000000000 */
[----:B------:R1:W-:Y:S01]  /*1250*/  UTMACCTL.IV [UR48] ;  /* 0x00000000300079b9 */ /* 0x0003e20008000000 */
[----:B------:R-:W-:Y:S01]  /*1260*/  NOP ;  /* 0x0000000000007918 */ /* 0x000fe20000000000 */
.L_x_45:
[----:B------:R-:W-:Y:S05]  /*1270*/  @P0 BRA `(.L_x_46) ;  /* 0x00000000000c0947 */ /* 0x000fea0003800000 */
[----:B------:R0:W-:Y:S01]  /*1280*/  UTMACMDFLUSH ;  /* 0x00000000000079b7 */ /* 0x0001e20000000000 */
[----:B------:R-:W-:Y:S05]  /*1290*/  @P0 BRA `(.L_x_46) ;  /* 0x0000000000040947 */ /* 0x000fea0003800000 */
[----:B------:R-:W-:-:S04]  /*12a0*/  DEPBAR.LE SB0, 0x0 ;  /* 0x000080000000791a */ /* 0x000fc80000000000 */
.L_x_46:
[----:B------:R-:W-:Y:S05]  /*12b0*/  WARPSYNC.ALL ;  /* 0x0000000000007948 */ /* 0x000fea0003800000 */
[----:B---3--:R-:W-:Y:S01]  /*12c0*/  BAR.SYNC.DEFER_BLOCKING 0x0 ;  /* 0x0000000000007b1d */ /* 0x008fe20000010000 */
[----:B------:R-:W-:Y:S01]  /*12d0*/  R2UR UR54, R7 ;  /* 0x00000000073672ca */ /* 0x000fe200000e0000 */
[----:B------:R-:W-:Y:S01]  /*12e0*/  IMAD.MOV.U32 R89, RZ, RZ, RZ ;  /* 0x000000ffff597224 */ /* 0x000fe200078e00ff */
[----:B------:R-:W-:Y:S02]  /*12f0*/  CS2R R90, SRZ ;  /* 0x00000000005a7805 */ /* 0x000fe4000001ff00 */
[----:B------:R-:W-:-:S02]  /*1300*/  CS2R R92, SRZ ;  /* 0x00000000005c7805 */ /* 0x000fc4000001ff00 */
[----:B------:R-:W-:Y:S01]  /*1310*/  CS2R R94, SRZ ;  /* 0x00000000005e7805 */ /* 0x000fe2000001ff00 */
[----:B------:R-:W-:Y:S01]  /*1320*/  VOTEU.ALL UP0, P2 ;  /* 0x00000000003f7886 */ /* 0x000fe20001000000 */
[----:B------:R-:W-:Y:S01]  /*1330*/  UMOV UR8, 0x1 ;  /* 0x0000000100087882 */ /* 0x000fe20000000000 */
[----:B------:R-:W-:Y:S01]  /*1340*/  VOTEU.ALL UP1, P2 ;  /* 0x00000000003f7886 */ /* 0x000fe20001020000 */
[----:B------:R-:W-:Y:S01]  /*1350*/  VOTEU.ALL UP2, P2 ;  /* 0x00000000003f7886 */ /* 0x000fe20001040000 */
[----:B------:R-:W-:Y:S01]  /*1360*/  VOTEU.ALL UP3, P2 ;  /* 0x00000000003f7886 */ /* 0x000fe20001060000 */
[----:B------:R-:W-:-:S04]  /*1370*/  @!UP0 UIADD3 UR10, -UR8, 0x100000, URZ ;  /* 0x00100000080a8890 */ /* 0x000fc8000fffe13f */
[----:B------:R-:W-:Y:S02]  /*1380*/  @!UP0 USHF.L.U32 UR11, UR10, 0xb, URZ ;  /* 0x0000000b0a0b8899 */ /* 0x000fe4000800063f */
[----:B------:R-:W-:Y:S01]  /*1390*/  @!UP0 USHF.L.U32 UR10, UR10, 0x1, URZ ;  /* 0x000000010a0a8899 */ /* 0x000fe2000800063f */
[----:B------:R-:W-:Y:S01]  /*13a0*/  CS2R R96, SRZ ;  /* 0x0000000000607805 */ /* 0x000fe2000001ff00 */
        /* <DEDUP_REMOVED lines=12> */
[----:B------:R-:W-:Y:S01]  /*1470*/  VOTEU.ALL UP0, P2 ;  /* 0x00000000003f7886 */ /* 0x000fe20001000000 */
[----:B------:R-:W-:Y:S02]  /*1480*/  CS2R R104, SRZ ;  /* 0x0000000000687805 */ /* 0x000fe4000001ff00 */
[----:B------:R-:W-:Y:S02]  /*1490*/  CS2R R106, SRZ ;  /* 0x00000000006a7805 */ /* 0x000fe4000001ff00 */
[----:B------:R-:W-:Y:S02]  /*14a0*/  CS2R R108, SRZ ;  /* 0x00000000006c7805 */ /* 0x000fe4000001ff00 */
[----:B------:R-:W-:Y:S01]  /*14b0*/  CS2R R110, SRZ ;  /* 0x00000000006e7805 */ /* 0x000fe2000001ff00 */
[----:B------:R-:W3:Y:S02]  /*14c0*/  FENCE.VIEW.ASYNC.S ;  /* 0x00000000000073c6 */ /* 0x000ee40000000000 */
[----:B---3--:R3:W4:Y:S02]  /*14d0*/  @!UP0 SYNCS.EXCH.64 URZ, [UR56+0x60000], UR10 ;  /* 0x0600000a383f85b2 */ /* 0x0087240008000100 */
[----:B----4-:R-:W-:Y:S01]  /*14e0*/  BAR.SYNC.DEFER_BLOCKING 0x0 ;  /* 0x0000000000007b1d */ /* 0x010fe20000010000 */
[----:B------:R-:W-:-:S02]  /*14f0*/  CS2R R112, SRZ ;  /* 0x0000000000707805 */ /* 0x000fc4000001ff00 */
[----:B------:R-:W-:Y:S02]  /*1500*/  CS2R R114, SRZ ;  /* 0x0000000000727805 */ /* 0x000fe4000001ff00 */
[----:B------:R-:W-:Y:S02]  /*1510*/  CS2R R116, SRZ ;  /* 0x0000000000747805 */ /* 0x000fe4000001ff00 */
[----:B------:R-:W-:Y:S02]  /*1520*/  CS2R R118, SRZ ;  /* 0x0000000000767805 */ /* 0x000fe4000001ff00 */
[----:B------:R-:W-:Y:S02]  /*1530*/  CS2R R120, SRZ ;  /* 0x0000000000787805 */ /* 0x000fe4000001ff00 */
[----:B------:R-:W-:Y:S02]  /*1540*/  CS2R R122, SRZ ;  /* 0x00000000007a7805 */ /* 0x000fe4000001ff00 */
[----:B------:R-:W-:-:S02]  /*1550*/  CS2R R124, SRZ ;  /* 0x00000000007c7805 */ /* 0x000fc4000001ff00 */
[----:B------:R-:W-:Y:S02]  /*1560*/  CS2R R126, SRZ ;  /* 0x00000000007e7805 */ /* 0x000fe4000001ff00 */
[----:B------:R-:W-:Y:S02]  /*1570*/  CS2R R128, SRZ ;  /* 0x0000000000807805 */ /* 0x000fe4000001ff00 */
[----:B------:R-:W-:Y:S01]  /*1580*/  CS2R R130, SRZ ;  /* 0x0000000000827805 */ /* 0x000fe2000001ff00 */
[----:B---3--:R-:W-:Y:S01]  /*1590*/  USHF.L.U32 UR11, UR50, 0x7, URZ ;  /* 0x00000007320b7899 */ /* 0x008fe2000800063f */
[----:B------:R-:W-:Y:S02]  /*15a0*/  CS2R R132, SRZ ;  /* 0x0000000000847805 */ /* 0x000fe4000001ff00 */
[----:B------:R-:W-:Y:S02]  /*15b0*/  CS2R R134, SRZ ;  /* 0x0000000000867805 */ /* 0x000fe4000001ff00 */
        /* <DEDUP_REMOVED lines=10> */
[----:B------:R-:W3:Y:S02]  /*1660*/  @!UP1 SYNCS.EXCH.64 URZ, [UR56+0x60008], UR12 ;  /* 0x0600080c383f95b2 */ /* 0x000ee40008000100 */
[----:B---3--:R-:W-:Y:S01]  /*1670*/  BAR.SYNC.DEFER_BLOCKING 0x0 ;  /* 0x0000000000007b1d */ /* 0x008fe20000010000 */
        /* <DEDUP_REMOVED lines=23> */
[----:B------:R3:W4:Y:S02]  /*17f0*/  @!UP2 SYNCS.EXCH.64 URZ, [UR56+0x60010], UR14 ;  /* 0x0600100e383fa5b2 */ /* 0x0007240008000100 */
[----:B----4-:R-:W-:Y:S01]  /*1800*/  BAR.SYNC.DEFER_BLOCKING 0x0 ;  /* 0x0000000000007b1d */ /* 0x010fe20000010000 */
[----:B------:R-:W-:Y:S02]  /*1810*/  CS2R R74, SRZ ;  /* 0x00000000004a7805 */ /* 0x000fe4000001ff00 */
[----:B------:R-:W-:-:S02]  /*1820*/  CS2R R76, SRZ ;  /* 0x00000000004c7805 */ /* 0x000fc4000001ff00 */
[----:B------:R-:W-:Y:S02]  /*1830*/  CS2R R78, SRZ ;  /* 0x00000000004e7805 */ /* 0x000fe4000001ff00 */
[----:B------:R-:W-:Y:S02]  /*1840*/  CS2R R80, SRZ ;  /* 0x0000000000507805 */ /* 0x000fe4000001ff00 */
[----:B------:R-:W-:Y:S02]  /*1850*/  CS2R R82, SRZ ;  /* 0x0000000000527805 */ /* 0x000fe4000001ff00 */
[----:B------:R-:W-:Y:S02]  /*1860*/  CS2R R84, SRZ ;  /* 0x0000000000547805 */ /* 0x000fe4000001ff00 */
[----:B------:R-:W-:Y:S01]  /*1870*/  CS2R R86, SRZ ;  /* 0x0000000000567805 */ /* 0x000fe2000001ff00 */
[----:B---3--:R-:W-:Y:S01]  /*1880*/  USHF.L.U32 UR15, UR51, 0x8, URZ ;  /* 0x00000008330f7899 */ /* 0x008fe2000800063f */
[----:B------:R3:W4:Y:S01]  /*1890*/  @!UP3 SYNCS.EXCH.64 URZ, [UR56+0x60018], UR8 ;  /* 0x06001808383fb5b2 */ /* 0x0007220008000100 */
[----:B------:R-:W-:Y:S10]  /*18a0*/  @!P1 BRA `(.L_x_47) ;  /* 0x0000000800989947 */ /* 0x000ff40003800000 */
        /* <DEDUP_REMOVED lines=63> */
[----:B------:R-:W-:Y:S01]  /*1ca0*/  CS2R R86, SRZ ;  /* 0x0000000000567805 */ /* 0x000fe2000001ff00 */
[----:B------:R-:W-:Y:S01]  /*1cb0*/  UMOV UR53, URZ ;  /* 0x0000003f00357c82 */ /* 0x000fe20008000000 */
[----:B------:R-:W-:-:S05]  /*1cc0*/  UMOV UR52, URZ ;  /* 0x0000003f00347c82 */ /* 0x000fca0008000000 */
.L_x_49:
[----:B----4-:R-:W-:Y:S01]  /*1cd0*/  BAR.SYNC.DEFER_BLOCKING 0x0 ;  /* 0x0000000000007b1d */ /* 0x010fe20000010000 */
[----:B------:R-:W-:Y:S01]  /*1ce0*/  ULEA UR23, UR53, UR56, 0x3 ;  /* 0x0000003835177291 */ /* 0x000fe2000f8e183f */
[----:B-1----:R-:W-:Y:S01]  /*1cf0*/  @!P2 IMAD.MOV.U32 R3, RZ, RZ, 0x18000 ;  /* 0x00018000ff03a424 */ /* 0x002fe200078e00ff */
[----:B------:R-:W-:Y:S01]  /*1d00*/  ELECT P0, URZ, PT ;  /* 0x00000000003f782f */ /* 0x000fe20003800000 */
[----:B------:R-:W-:Y:S01]  /*1d10*/  IMAD.U32 R2, RZ, RZ, UR55 ;  /* 0x00000037ff027e24 */ /* 0x000fe2000f8e00ff */
[----:B------:R-:W-:Y:S02]  /*1d20*/  ULEA UR21, UR53, UR56, 0x10 ;  /* 0x0000003835157291 */ /* 0x000fe4000f8e803f */
[----:B------:R-:W-:Y:S01]  /*1d30*/  ISETP.LT.U32.AND P0, PT, R6, 0x40, P0 ;  /* 0x000000400600780c */ /* 0x000fe20000701070 */
[----:B---3--:R-:W-:Y:S01]  /*1d40*/  ULOP3.LUT UR9, UR54, 0x1, URZ, 0xc0, !UPT ;  /* 0x0000000136097892 */ /* 0x008fe2000f8ec03f */
[----:B------:R-:W-:Y:S02]  /*1d50*/  SHF.L.U32 R2, R2, 0x1f, RZ ;  /* 0x0000001f02027819 */ /* 0x000fe400000006ff */
[----:B------:R-:W-:Y:S01]  /*1d60*/  ELECT P1, URZ, PT ;  /* 0x00000000003f782f */ /* 0x000fe20003820000 */
[----:B------:R-:W-:-:S02]  /*1d70*/  ULEA UR12, UR9, UR21, 0xf ;  /* 0x00000015090c7291 */ /* 0x000fc4000f8e783f */
[----:B------:R-:W-:Y:S01]  /*1d80*/  ULEA UR14, UR9, UR52, 0x6 ;  /* 0x00000034090e7291 */ /* 0x000fe2000f8e303f */
[----:B------:R-:W-:Y:S01]  /*1d90*/  ISETP.LT.U32.AND P1, PT, R6, 0x40, P1 ;  /* 0x000000400600780c */ /* 0x000fe20000f21070 */
[----:B------:R-:W-:Y:S02]  /*1da0*/  ULEA UR8, UR53, UR56, 0xf ;  /* 0x0000003835087291 */ /* 0x000fe4000f8e783f */
[----:B------:R-:W-:Y:S02]  /*1db0*/  USHF.L.U32 UR20, UR54, 0x7, URZ ;  /* 0x0000000736147899 */ /* 0x000fe4000800063f */
[----:B------:R-:W-:Y:S01]  /*1dc0*/  VOTEU.ANY UP0, P0 ;  /* 0x00000000003f7886 */ /* 0x000fe20000000100 */
[----:B------:R-:W-:Y:S01]  /*1dd0*/  VOTEU.ANY UP2, P0 ;  /* 0x00000000003f7886 */ /* 0x000fe20000040100 */
[----:B------:R-:W-:Y:S01]  /*1de0*/  UIADD3 UR22, UR8, 0x40000, URZ ;  /* 0x0004000008167890 */ /* 0x000fe2000fffe03f */
[----:B------:R1:W-:Y:S01]  /*1df0*/  @!P2 SYNCS.ARRIVE.TRANS64 RZ, [UR23+0x60000], R3 ;  /* 0x06000003ffffa9a7 */ /* 0x0003e20008000017 */
[----:B------:R3:W-:Y:S06]  /*1e00*/  MEMBAR.ALL.CTA ;  /* 0x0000000000007992 */ /* 0x0007ec0000008000 */
[----:B---3--:R-:W3:Y:S01]  /*1e10*/  FENCE.VIEW.ASYNC.S ;  /* 0x00000000000073c6 */ /* 0x008ee20000000000 */
[----:B------:R-:W-:Y:S01]  /*1e20*/  @UP0 UIADD3 UR13, UR23, 0x60000, URZ ;  /* 0x00060000170d0890 */ /* 0x000fe2000fffe03f */
[----:B------:R-:W-:Y:S01]  /*1e30*/  @UP0 UMOV UR16, UR4 ;  /* 0x0000000400100c82 */ /* 0x000fe20008000000 */
[----:B------:R-:W-:Y:S01]  /*1e40*/  @UP0 UMOV UR17, UR5 ;  /* 0x0000000500110c82 */ /* 0x000fe20008000000 */
[----:B---3--:R-:W-:Y:S01]  /*1e50*/  VOTEU.ANY UP1, P1 ;  /* 0x00000000003f7886 */ /* 0x008fe20000820100 */
[----:B------:R-:W-:Y:S01]  /*1e60*/  ULEA UR8, UR9, UR22, 0xe ;  /* 0x0000001609087291 */ /* 0x000fe2000f8e703f */
[----:B------:R-:W-:Y:S01]  /*1e70*/  VOTEU.ANY UP3, P1 ;  /* 0x00000000003f7886 */ /* 0x000fe20000860100 */
[----:B------:R-:W-:-:S02]  /*1e80*/  UMOV UR10, UR14 ;  /* 0x0000000e000a7c82 */ /* 0x000fc40008000000 */
[----:B------:R-:W-:Y:S01]  /*1e90*/  @UP1 UIADD3 UR9, UR23, 0x60000, URZ ;  /* 0x0006000017091890 */ /* 0x000fe2000fffe03f */
[----:B------:R-:W-:Y:S01]  /*1ea0*/  @UP1 UMOV UR18, UR6 ;  /* 0x0000000600121c82 */ /* 0x000fe20008000000 */
[----:B------:R-:W-:Y:S01]  /*1eb0*/  @UP1 UMOV UR19, UR7 ;  /* 0x0000000700131c82 */ /* 0x000fe20008000000 */
[----:B------:R-:W-:Y:S02]  /*1ec0*/  ULOP3.LUT UR20, UR20, 0x200, URZ, 0xc0, !UPT ;  /* 0x0000020014147892 */ /* 0x000fe4000f8ec03f */
[----:B------:R-:W-:Y:S02]  /*1ed0*/  USHF.R.U32.HI UR46, URZ, 0x4, UR22 ;  /* 0x000000043f2e7899 */ /* 0x000fe40008011616 */
[----:B------:R-:W-:Y:S02]  /*1ee0*/  ULEA.HI UR20, UR21, UR20, URZ, 0x1c ;  /* 0x0000001415147291 */ /* 0x000fe4000f8fe03f */
[----:B------:R-:W-:Y:S02]  /*1ef0*/  USGXT.U32 UR46, UR46, 0xe ;  /* 0x0000000e2e2e789a */ /* 0x000fe40008000000 */
[----:B------:R-:W-:Y:S01]  /*1f00*/  ULOP3.LUT UR44, UR20, 0x3fff, URZ, 0xc0, !UPT ;  /* 0x00003fff142c7892 */ /* 0x000fe2000f8ec03f */
[----:B------:R-:W-:Y:S06]  /*1f10*/  BAR.SYNC.DEFER_BLOCKING 0x0 ;  /* 0x0000000000007b1d */ /* 0x000fec0000010000 */
[----:B------:R-:W-:Y:S01]  /*1f20*/  UMOV UR47, 0x40000040 ;  /* 0x40000040002f7882 */ /* 0x000fe20000000000 */
[----:B------:R-:W-:Y:S01]  /*1f30*/  UMOV UR45, 0x40000040 ;  /* 0x40000040002d7882 */ /* 0x000fe20000000000 */
[----:B------:R1:W-:Y:S01]  /*1f40*/  @UP2 UTMALDG.2D [UR12], [UR16] ;  /* 0x0000000c100025b4 */ /* 0x0003e20008008000 */
[----:B------:R-:W-:Y:S06]  /*1f50*/  BAR.SYNC.DEFER_BLOCKING 0x0 ;  /* 0x0000000000007b1d */ /* 0x000fec0000010000 */
[----:B------:R1:W-:Y:S02]  /*1f60*/  @UP3 UTMALDG.2D [UR8], [UR18] ;  /* 0x00000008120035b4 */ /* 0x0003e40008008000 */
[----:B------:R-:W-:Y:S06]  /*1f70*/  BAR.SYNC.DEFER_BLOCKING 0x0 ;  /* 0x0000000000007b1d */ /* 0x000fec0000010000 */
[----:B------:R-:W3:Y:S02]  /*1f80*/  SYNCS.PHASECHK.TRANS64.TRYWAIT P0, [UR23+0x60000], R2 ;  /* 0x06000002ff0075a7 */ /* 0x000ee40008000157 */
[----:B-1-3--:R-:W-:Y:S05]  /*1f90*/  @!P0 BRA `(.L_x_48) ;  /* 0x0000000800c08947 */ /* 0x00afea0003800000 */
.L_x_50:
[----:B------:R-:W-:Y:S02]  /*1fa0*/  WARPGROUP.DEPBAR.LE gsb0, 0x0 ;  /* 0x00008000000079c5 */ /* 0x000fe40000010000 */
[----:B------:R-:W-:Y:S01]  /*1fb0*/  WARPGROUP.ARRIVE ;  /* 0x00000000000079c5 */ /* 0x000fe20000000000 */
[----:B------:R-:W-:Y:S01]  /*1fc0*/  UIADD3 UR40, UP0, UR44, 0x2, URZ ;  /* 0x000000022c287890 */ /* 0x000fe2000ff1e03f */
[----:B------:R-:W1:Y:S01]  /*1fd0*/  LDC R2, c[0x0][0x230] ;  /* 0x00008c00ff027b82 */ /* 0x000e620000000800 */
[----:B------:R-:W-:Y:S01]  /*1fe0*/  UIADD3 UR42, UP1, UR46, 0x2, URZ ;  /* 0x000000022e2a7890 */ /* 0x000fe2000ff3e03f */
[----:B------:R-:W-:Y:S02]  /*1ff0*/  UMOV UR8, URZ ;  /* 0x0000003f00087c82 */ /* 0x000fe40008000000 */
[----:B------:R-:W-:Y:S01]  /*2000*/  HGMMA.64x128x16.F32.BF16 R88, gdesc[UR44], R88 ;  /* 0x01e000002c5879f0 */ /* 0x000fe20008701858 */
[----:B------:R-:W-:Y:S01]  /*2010*/  UMOV UR9, URZ ;  /* 0x0000003f00097c82 */ /* 0x000fe20008000000 */
[----:B------:R-:W-:-:S02]  /*2020*/  UIADD3.X UR41, UR8, 0x40000040, URZ, UP0, !UPT ;  /* 0x4000004008297890 */ /* 0x000fc400087fe43f */
[----:B------:R-:W-:Y:S02]  /*2030*/  UIADD3.X UR43, UR9, 0x40000040, URZ, UP1, !UPT ;  /* 0x40000040092b7890 */ /* 0x000fe40008ffe43f */
[----:B------:R-:W-:Y:S02]  /*2040*/  UIADD3.64 UR36, UR40, 0x2, URZ ;  /* 0x0000000228247897 */ /* 0x000fe4000fffe03f */
[----:B------:R-:W-:Y:S02]  /*2050*/  UIADD3.64 UR38, UR42, 0x2, URZ ;  /* 0x000000022a267897 */ /* 0x000fe4000fffe03f */
[----:B------:R-:W-:Y:S02]  /*2060*/  UIADD3.64 UR32, UR40, 0x4, URZ ;  /* 0x0000000428207897 */ /* 0x000fe4000fffe03f */
[----:B------:R-:W-:Y:S02]  /*2070*/  UIADD3.64 UR34, UR42, 0x4, URZ ;  /* 0x000000042a227897 */ /* 0x000fe4000fffe03f */
[----:B------:R-:W-:-:S02]  /*2080*/  UIADD3.64 UR28, UR40, 0x7fe, URZ ;  /* 0x000007fe281c7897 */ /* 0x000fc4000fffe03f */
[----:B------:R-:W-:Y:S02]  /*2090*/  UIADD3.64 UR30, UR42, 0x3fe, URZ ;  /* 0x000003fe2a1e7897 */ /* 0x000fe4000fffe03f */
[----:B------:R-:W-:Y:S02]  /*20a0*/  UIADD3.64 UR24, UR40, 0x800, URZ ;  /* 0x0000080028187897 */ /* 0x000fe4000fffe03f */
[----:B------:R-:W-:Y:S02]  /*20b0*/  UIADD3.64 UR26, UR42, 0x400, URZ ;  /* 0x000004002a1a7897 */ /* 0x000fe4000fffe03f */
[----:B------:R-:W-:Y:S02]  /*20c0*/  UIADD3.64 UR20, UR40, 0x802, URZ ;  /* 0x0000080228147897 */ /* 0x000fe4000fffe03f */
[----:B------:R-:W-:Y:S02]  /*20d0*/  UIADD3.64 UR22, UR42, 0x402, URZ ;  /* 0x000004022a167897 */ /* 0x000fe4000fffe03f */
[----:B------:R-:W-:-:S02]  /*20e0*/  UIADD3.64 UR16, UR40, 0x804, URZ ;  /* 0x0000080428107897 */ /* 0x000fc4000fffe03f */
[----:B------:R-:W-:Y:S02]  /*20f0*/  UIADD3.64 UR18, UR42, 0x404, URZ ;  /* 0x000004042a127897 */ /* 0x000fe4000fffe03f */
[----:B------:R-:W-:Y:S02]  /*2100*/  UIADD3.64 UR44, UR40, 0x3fe, URZ ;  /* 0x000003fe282c7897 */ /* 0x000fe4000fffe03f */
[----:B------:R-:W-:Y:S02]  /*2110*/  UIADD3 UR52, UR52, 0x80, URZ ;  /* 0x0000008034347890 */ /* 0x000fe4000fffe03f */
[----:B------:R-:W-:-:S04]  /*2120*/  UIADD3 UR53, UR53, 0x1, URZ ;  /* 0x0000000135357890 */ /* 0x000fc8000fffe03f */
[----:B-1----:R-:W-:Y:S01]  /*2130*/  ISETP.LE.AND P0, PT, R2, UR52, PT ;  /* 0x0000003402007c0c */ /* 0x002fe2000bf03270 */
[----:B------:R-:W-:-:S04]  /*2140*/  UISETP.NE.U32.AND UP0, UPT, UR53, 0x4, UPT ;  /* 0x000000043500788c */ /* 0x000fc8000bf05070 */
[----:B------:R-:W-:Y:S02]  /*2150*/  USEL UR8, URZ, 0x1, UP0 ;  /* 0x000000013f087887 */ /* 0x000fe40008000000 */
[----:B------:R-:W-:Y:S02]  /*2160*/  USEL UR53, UR53, URZ, UP0 ;  /* 0x0000003f35357287 */ /* 0x000fe40008000000 */
[----:B------:R-:W-:Y:S01]  /*2170*/  ULOP3.LUT UR55, UR55, UR8, URZ, 0x3c, !UPT ;  /* 0x0000000837377292 */ /* 0x000fe2000f8e3c3f */
[----:B------:R-:W-:-:S12]  /*2180*/  HGMMA.64x128x16.F32.BF16 R88, gdesc[UR40], R88 ;  /* 0x01e00000285879f0 */ /* 0x000fd80008701858 */
[----:B------:R-:W-:Y:S01]  /*2190*/  HGMMA.64x128x16.F32.BF16 R88, gdesc[UR36], R88 ;  /* 0x01e00000245879f0 */ /* 0x000fe20008701858 */
[----:B------:R-:W-:-:S11]  /*21a0*/  UIADD3.64 UR36, UR40, 0x402, URZ ;  /* 0x0000040228247897 */ /* 0x000fd6000fffe03f */
        /* <DEDUP_REMOVED lines=11> */
[----:B------:R-:W-:Y:S01]  /*2260*/  UIADD3.64 UR44, UR40, 0x400, URZ ;  /* 0x00000400282c7897 */ /* 0x000fe2000fffe03f */
[----:B------:R-:W-:Y:S01]  /*2270*/  UMOV UR46, UR42 ;  /* 0x0000002a002e7c82 */ /* 0x000fe20008000000 */
[----:B------:R-:W-:-:S09]  /*2280*/  UMOV UR47, UR43 ;  /* 0x0000002b002f7c82 */ /* 0x000fd20008000000 */
[----:B------:R-:W-:-:S12]  /*2290*/  HGMMA.64x128x16.F32.BF16 R24, gdesc[UR44], R24 ;  /* 0x01e000002c1879f0 */ /* 0x000fd80008701818 */
[----:B------:R-:W-:-:S12]  /*22a0*/  HGMMA.64x128x16.F32.BF16 R24, gdesc[UR36], R24 ;  /* 0x01e00000241879f0 */ /* 0x000fd80008701818 */
[----:B------:R-:W-:-:S12]  /*22b0*/  HGMMA.64x128x16.F32.BF16 R24, gdesc[UR32], R24 ;  /* 0x01e00000201879f0 */ /* 0x000fd80008701818 */
[----:B------:R-:W-:-:S12]  /*22c0*/  HGMMA.64x128x16.F32.BF16 R24, gdesc[UR28], R24 ;  /* 0x01e000001c1879f0 */ /* 0x000fd80008701818 */
[----:B------:R-:W-:-:S12]  /*22d0*/  HGMMA.64x128x16.F32.BF16 R24, gdesc[UR24], R24 ;  /* 0x01e00000181879f0 */ /* 0x000fd80008701818 */
[----:B------:R-:W-:-:S12]  /*22e0*/  HGMMA.64x128x16.F32.BF16 R24, gdesc[UR20], R24 ;  /* 0x01e00000141879f0 */ /* 0x000fd80008701818 */
[----:B------:R-:W-:Y:S01]  /*22f0*/  HGMMA.64x128x16.F32.BF16 R24, gdesc[UR16], R24, gsb0 ;  /* 0x01e00000101879f0 */ /* 0x000fe20008001818 */
[----:B------:R-:W-:Y:S05]  /*2300*/  @!P0 BRA `(.L_x_49) ;  /* 0xfffffff800708947 */ /* 0x000fea000383ffff */
.L_x_47:
[----:B------:R-:W-:Y:S02]  /*2310*/  WARPGROUP.DEPBAR.LE gsb0, 0x0 ;  /* 0x00008000000079c5 */ /* 0x000fe40000010000 */
[----:B----4-:R-:W-:Y:S01]  /*2320*/  BAR.SYNC.DEFER_BLOCKING 0x0 ;  /* 0x0000000000007b1d */ /* 0x010fe20000010000 */
[C---:B-1----:R-:W-:Y:S01]  /*2330*/  IMAD.SHL.U32 R2, R0.reuse, 0x80, RZ ;  /* 0x0000008000027824 */ /* 0x042fe200078e00ff */
[----:B------:R-:W-:Y:S01]  /*2340*/  F2FP.BF16.F32.PACK_AB R88, R89, R88 ;  /* 0x000000585958723e */ /* 0x000fe200000010ff */
[----:B------:R-:W-:Y:S01]  /*2350*/  IMAD.SHL.U32 R3, R0, 0x10, RZ ;  /* 0x0000001000037824 */ /* 0x000fe200078e00ff */
[----:B------:R-:W-:Y:S02]  /*2360*/  F2FP.BF16.F32.PACK_AB R89, R91, R90 ;  /* 0x0000005a5b59723e */ /* 0x000fe400000010ff */
[----:B------:R-:W-:Y:S02]  /*2370*/  ELECT P0, URZ, PT ;  /* 0x00000000003f782f */ /* 0x000fe40003800000 */
[----:B------:R-:W-:Y:S01]  /*2380*/  LOP3.LUT R2, R2, 0x780, RZ, 0xc0, !PT ;  /* 0x0000078002027812 */ /* 0x000fe200078ec0ff */
[----:B------:R-:W-:Y:S01]  /*2390*/  ULOP3.LUT UR12, UR54, 0x1, URZ, 0xc0, !UPT ;  /* 0x00000001360c7892 */ /* 0x000fe2000f8ec03f */
[----:B------:R-:W-:Y:S01]  /*23a0*/  F2FP.BF16.F32.PACK_AB R120, R121, R120 ;  /* 0x000000787978723e */ /* 0x000fe200000010ff */
[----:B------:R-:W-:Y:S01]  /*23b0*/  UMOV UR14, UR15 ;  /* 0x0000000f000e7c82 */ /* 0x000fe20008000000 */
[----:B------:R-:W-:Y:S01]  /*23c0*/  LOP3.LUT R3, R2, 0x70, R3, 0xf8, !PT ;  /* 0x0000007002037812 */ /* 0x000fe200078ef803 */
[----:B------:R-:W-:Y:S01]  /*23d0*/  ULEA UR13, UR12, UR11, 0x6 ;  /* 0x0000000b0c0d7291 */ /* 0x000fe2000f8e303f */
[----:B------:R-:W-:Y:S01]  /*23e0*/  F2FP.BF16.F32.PACK_AB R90, R93, R92 ;  /* 0x0000005c5d5a723e */ /* 0x000fe200000010ff */
[----:B------:R-:W-:Y:S01]  /*23f0*/  ULEA UR12, UR12, UR56, 0xf ;  /* 0x000000380c0c7291 */ /* 0x000fe2000f8e783f */
[----:B------:R-:W-:Y:S01]  /*2400*/  LOP3.LUT R3, R3, 0x10, R0, 0x78, !PT ;  /* 0x0000001003037812 */ /* 0x000fe200078e7800 */
[----:B------:R-:W-:Y:S01]  /*2410*/  IMAD.SHL.U32 R0, R0, 0x40, RZ ;  /* 0x0000004000007824 */ /* 0x000fe200078e00ff */
[----:B------:R-:W-:-:S02]  /*2420*/  F2FP.BF16.F32.PACK_AB R91, R95, R94 ;  /* 0x0000005e5f5b723e */ /* 0x000fc400000010ff */
[----:B------:R-:W-:Y:S02]  /*2430*/  F2FP.BF16.F32.PACK_AB R121, R123, R122 ;  /* 0x0000007a7b79723e */ /* 0x000fe400000010ff */
[----:B------:R-:W-:Y:S02]  /*2440*/  LOP3.LUT R0, R3, 0x3800, R0, 0xf8, !PT ;  /* 0x0000380003007812 */ /* 0x000fe400078ef800 */
[----:B------:R-:W-:Y:S01]  /*2450*/  F2FP.BF16.F32.PACK_AB R24, R25, R24 ;  /* 0x000000181918723e */ /* 0x000fe200000010ff */
[----:B------:R-:W1:Y:S02]  /*2460*/  @!P2 SYNCS.CCTL.IV [UR56+0x60000] ;  /* 0x06000000ff00a9b1 */ /* 0x000e640008000038 */
[----:B-1----:R-:W-:Y:S01]  /*2470*/  BAR.SYNC.DEFER_BLOCKING 0x0 ;  /* 0x0000000000007b1d */ /* 0x002fe20000010000 */
[C---:B------:R-:W-:Y:S01]  /*2480*/  LOP3.LUT R3, R0.reuse, 0x20, RZ, 0x3c, !PT ;  /* 0x0000002000037812 */ /* 0x040fe200078e3cff */
[----:B------:R-:W-:Y:S01]  /*2490*/  VIADD R2, R0, UR56 ;  /* 0x0000003800027c36 */ /* 0x000fe20008000000 */
[----:B------:R-:W-:-:S02]  /*24a0*/  F2FP.BF16.F32.PACK_AB R122, R125, R124 ;  /* 0x0000007c7d7a723e */ /* 0x000fc400000010ff */
[----:B------:R-:W-:Y:S01]  /*24b0*/  F2FP.BF16.F32.PACK_AB R123, R127, R126 ;  /* 0x0000007e7f7b723e */ /* 0x000fe200000010ff */
[----:B------:R-:W-:Y:S01]  /*24c0*/  VIADD R3, R3, UR56 ;  /* 0x0000003803037c36 */ /* 0x000fe20008000000 */
[----:B------:R-:W-:Y:S02]  /*24d0*/  F2FP.BF16.F32.PACK_AB R25, R27, R26 ;  /* 0x0000001a1b19723e */ /* 0x000fe400000010ff */
[----:B------:R-:W-:Y:S02]  /*24e0*/  F2FP.BF16.F32.PACK_AB R56, R57, R56 ;  /* 0x000000383938723e */ /* 0x000fe400000010ff */
[----:B------:R-:W-:Y:S02]  /*24f0*/  F2FP.BF16.F32.PACK_AB R96, R97, R96 ;  /* 0x000000606160723e */ /* 0x000fe400000010ff */
[----:B------:R-:W-:Y:S02]  /*2500*/  F2FP.BF16.F32.PACK_AB R26, R29, R28 ;  /* 0x0000001c1d1a723e */ /* 0x000fe400000010ff */
[----:B------:R-:W-:-:S02]  /*2510*/  F2FP.BF16.F32.PACK_AB R27, R31, R30 ;  /* 0x0000001e1f1b723e */ /* 0x000fc400000010ff */
[----:B------:R-:W-:Y:S02]  /*2520*/  F2FP.BF16.F32.PACK_AB R57, R59, R58 ;  /* 0x0000003a3b39723e */ /* 0x000fe400000010ff */
[----:B------:R-:W-:Y:S02]  /*2530*/  F2FP.BF16.F32.PACK_AB R97, R99, R98 ;  /* 0x000000626361723e */ /* 0x000fe400000010ff */
[----:B------:R-:W-:Y:S02]  /*2540*/  F2FP.BF16.F32.PACK_AB R128, R129, R128 ;  /* 0x000000808180723e */ /* 0x000fe400000010ff */
[----:B------:R-:W-:Y:S01]  /*2550*/  F2FP.BF16.F32.PACK_AB R58, R61, R60 ;  /* 0x0000003c3d3a723e */ /* 0x000fe200000010ff */
[----:B------:R-:W1:Y:S02]  /*2560*/  @!P2 SYNCS.CCTL.IV [UR56+0x60008] ;  /* 0x06000800ff00a9b1 */ /* 0x000e640008000038 */
[----:B-1----:R-:W-:Y:S01]  /*2570*/  BAR.SYNC.DEFER_BLOCKING 0x0 ;  /* 0x0000000000007b1d */ /* 0x002fe20000010000 */
[----:B------:R-:W-:-:S02]  /*2580*/  F2FP.BF16.F32.PACK_AB R59, R63, R62 ;  /* 0x0000003e3f3b723e */ /* 0x000fc400000010ff */
[----:B------:R-:W-:Y:S02]  /*2590*/  LOP3.LUT R4, R0, 0x40, RZ, 0x3c, !PT ;  /* 0x0000004000047812 */ /* 0x000fe400078e3cff */
[----:B------:R-:W-:Y:S02]  /*25a0*/  F2FP.BF16.F32.PACK_AB R98, R101, R100 ;  /* 0x000000646562723e */ /* 0x000fe400000010ff */
[----:B------:R-:W-:Y:S01]  /*25b0*/  F2FP.BF16.F32.PACK_AB R99, R103, R102 ;  /* 0x000000666763723e */ /* 0x000fe200000010ff */
[----:B------:R-:W-:Y:S01]  /*25c0*/  VIADD R4, R4, UR56 ;  /* 0x0000003804047c36 */ /* 0x000fe20008000000 */
[----:B------:R-:W-:Y:S02]  /*25d0*/  F2FP.BF16.F32.PACK_AB R129, R131, R130 ;  /* 0x000000828381723e */ /* 0x000fe400000010ff */
[----:B------:R-:W-:Y:S02]  /*25e0*/  F2FP.BF16.F32.PACK_AB R32, R33, R32 ;  /* 0x000000202120723e */ /* 0x000fe400000010ff */
[----:B------:R-:W-:-:S02]  /*25f0*/  F2FP.BF16.F32.PACK_AB R130, R133, R132 ;  /* 0x000000848582723e */ /* 0x000fc400000010ff */
[----:B------:R-:W-:Y:S02]  /*2600*/  F2FP.BF16.F32.PACK_AB R131, R135, R134 ;  /* 0x000000868783723e */ /* 0x000fe400000010ff */
[----:B------:R-:W-:Y:S02]  /*2610*/  F2FP.BF16.F32.PACK_AB R33, R35, R34 ;  /* 0x000000222321723e */ /* 0x000fe400000010ff */
[----:B------:R-:W-:Y:S02]  /*2620*/  F2FP.BF16.F32.PACK_AB R64, R65, R64 ;  /* 0x000000404140723e */ /* 0x000fe400000010ff */
[----:B------:R-:W-:Y:S02]  /*2630*/  F2FP.BF16.F32.PACK_AB R104, R105, R104 ;  /* 0x000000686968723e */ /* 0x000fe400000010ff */
[----:B------:R-:W-:Y:S01]  /*2640*/  F2FP.BF16.F32.PACK_AB R34, R37, R36 ;  /* 0x000000242522723e */ /* 0x000fe200000010ff */
[----:B------:R-:W1:Y:S02]  /*2650*/  @!P2 SYNCS.CCTL.IV [UR56+0x60010] ;  /* 0x06001000ff00a9b1 */ /* 0x000e640008000038 */
[----:B-1----:R-:W-:Y:S01]  /*2660*/  BAR.SYNC.DEFER_BLOCKING 0x0 ;  /* 0x0000000000007b1d */ /* 0x002fe20000010000 */
[----:B------:R-:W-:-:S02]  /*2670*/  F2FP.BF16.F32.PACK_AB R35, R39, R38 ;  /* 0x000000262723723e */ /* 0x000fc400000010ff */
[----:B------:R-:W-:Y:S02]  /*2680*/  F2FP.BF16.F32.PACK_AB R65, R67, R66 ;  /* 0x000000424341723e */ /* 0x000fe400000010ff */
[----:B------:R-:W-:Y:S02]  /*2690*/  F2FP.BF16.F32.PACK_AB R105, R107, R106 ;  /* 0x0000006a6b69723e */ /* 0x000fe400000010ff */
[----:B------:R-:W-:Y:S02]  /*26a0*/  F2FP.BF16.F32.PACK_AB R136, R137, R136 ;  /* 0x000000888988723e */ /* 0x000fe400000010ff */
[----:B------:R-:W-:Y:S02]  /*26b0*/  F2FP.BF16.F32.PACK_AB R66, R69, R68 ;  /* 0x000000444542723e */ /* 0x000fe400000010ff */
[----:B------:R-:W-:Y:S02]  /*26c0*/  F2FP.BF16.F32.PACK_AB R67, R71, R70 ;  /* 0x000000464743723e */ /* 0x000fe400000010ff */
[----:B------:R-:W-:-:S02]  /*26d0*/  LOP3.LUT R0, R0, 0x60, RZ, 0x3c, !PT ;  /* 0x0000006000007812 */ /* 0x000fc400078e3cff */
[----:B------:R-:W-:Y:S02]  /*26e0*/  F2FP.BF16.F32.PACK_AB R106, R109, R108 ;  /* 0x0000006c6d6a723e */ /* 0x000fe400000010ff */
[----:B------:R-:W-:Y:S01]  /*26f0*/  F2FP.BF16.F32.PACK_AB R107, R111, R110 ;  /* 0x0000006e6f6b723e */ /* 0x000fe200000010ff */
[----:B------:R-:W-:Y:S01]  /*2700*/  VIADD R0, R0, UR56 ;  /* 0x0000003800007c36 */ /* 0x000fe20008000000 */
[----:B------:R-:W-:Y:S02]  /*2710*/  F2FP.BF16.F32.PACK_AB R137, R139, R138 ;  /* 0x0000008a8b89723e */ /* 0x000fe400000010ff */
[----:B------:R-:W-:Y:S02]  /*2720*/  F2FP.BF16.F32.PACK_AB R40, R41, R40 ;  /* 0x000000282928723e */ /* 0x000fe400000010ff */
[----:B------:R-:W-:Y:S01]  /*2730*/  F2FP.BF16.F32.PACK_AB R138, R141, R140 ;  /* 0x0000008c8d8a723e */ /* 0x000fe200000010ff */
[----:B------:R-:W1:Y:S02]  /*2740*/  @!P2 SYNCS.CCTL.IV [UR56+0x60018] ;  /* 0x06001800ff00a9b1 */ /* 0x000e640008000038 */
[----:B-1----:R-:W-:Y:S01]  /*2750*/  STSM.16.M88.4 [R2], R88 ;  /* 0x0000005802007844 */ /* 0x002fe20000000200 */
[----:B------:R-:W-:-:S02]  /*2760*/  F2FP.BF16.F32.PACK_AB R139, R143, R142 ;  /* 0x0000008e8f8b723e */ /* 0x000fc400000010ff */
[----:B------:R-:W-:Y:S01]  /*2770*/  F2FP.BF16.F32.PACK_AB R41, R43, R42 ;  /* 0x0000002a2b29723e */ /* 0x000fe200000010ff */
[----:B------:R-:W-:Y:S01]  /*2780*/  STSM.16.M88.4 [R2+0x8000], R120 ;  /* 0x0080007802007844 */ /* 0x000fe20000000200 */
[----:B------:R-:W-:Y:S02]  /*2790*/  F2FP.BF16.F32.PACK_AB R72, R73, R72 ;  /* 0x000000484948723e */ /* 0x000fe400000010ff */
[----:B------:R-:W-:Y:S01]  /*27a0*/  F2FP.BF16.F32.PACK_AB R112, R113, R112 ;  /* 0x000000707170723e */ /* 0x000fe200000010ff */
[----:B------:R-:W-:Y:S01]  /*27b0*/  STSM.16.M88.4 [R2+0x4000], R24 ;  /* 0x0040001802007844 */ /* 0x000fe20000000200 */
[----:B------:R-:W-:Y:S02]  /*27c0*/  F2FP.BF16.F32.PACK_AB R42, R45, R44 ;  /* 0x0000002c2d2a723e */ /* 0x000fe400000010ff */
[----:B------:R-:W-:Y:S01]  /*27d0*/  F2FP.BF16.F32.PACK_AB R43, R47, R46 ;  /* 0x0000002e2f2b723e */ /* 0x000fe200000010ff */
[----:B------:R-:W-:Y:S01]  /*27e0*/  STSM.16.M88.4 [R2+0xc000], R56 ;  /* 0x00c0003802007844 */ /* 0x000fe20000000200 */
[----:B------:R-:W-:-:S02]  /*27f0*/  F2FP.BF16.F32.PACK_AB R73, R75, R74 ;  /* 0x0000004a4b49723e */ /* 0x000fc400000010ff */
[----:B------:R-:W-:Y:S01]  /*2800*/  F2FP.BF16.F32.PACK_AB R113, R115, R114 ;  /* 0x000000727371723e */ /* 0x000fe200000010ff */
[----:B------:R-:W-:Y:S01]  /*2810*/  STSM.16.M88.4 [R3], R96 ;  /* 0x0000006003007844 */ /* 0x000fe20000000200 */
        /* <DEDUP_REMOVED lines=8> */
[----:B------:R-:W-:Y:S01]  /*28a0*/  STSM.16.M88.4 [R3+0xc000], R64 ;  /* 0x00c0004003007844 */ /* 0x000fe20000000200 */
[----:B------:R-:W-:Y:S02]  /*28b0*/  F2FP.BF16.F32.PACK_AB R48, R49, R48 ;  /* 0x000000303130723e */ /* 0x000fe400000010ff */
[----:B------:R-:W-:Y:S01]  /*28c0*/  F2FP.BF16.F32.PACK_AB R146, R149, R148 ;  /* 0x000000949592723e */ /* 0x000fe200000010ff */
[----:B------:R-:W-:Y:S01]  /*28d0*/  STSM.16.M88.4 [R4], R104 ;  /* 0x0000006804007844 */ /* 0x000fe20000000200 */
        /* <DEDUP_REMOVED lines=11> */
[----:B------:R-:W-:Y:S01]  /*2990*/  STSM.16.M88.4 [R0], R112 ;  /* 0x0000007000007844 */ /* 0x000fe20000000200 */
[----:B------:R-:W-:-:S03]  /*29a0*/  ISETP.LT.U32.AND P0, PT, R6, 0x40, P0 ;  /* 0x000000400600780c */ /* 0x000fc60000701070 */
[----:B------:R-:W-:Y:S04]  /*29b0*/  STSM.16.M88.4 [R0+0x8000], R144 ;  /* 0x0080009000007844 */ /* 0x000fe80000000200 */
[----:B------:R-:W-:Y:S04]  /*29c0*/  STSM.16.M88.4 [R0+0x4000], R48 ;  /* 0x0040003000007844 */ /* 0x000fe80000000200 */
[----:B------:R-:W-:Y:S02]  /*29d0*/  STSM.16.M88.4 [R0+0xc000], R80 ;  /* 0x00c0005000007844 */ /* 0x000fe40000000200 */
[----:B------:R-:W-:Y:S01]  /*29e0*/  VOTEU.ANY UP0, P0 ;  /* 0x00000000003f7886 */ /* 0x000fe20000000100 */
[----:B------:R-:W-:Y:S01]  /*29f0*/  VOTEU.ANY UP1, P0 ;  /* 0x00000000003f7886 */ /* 0x000fe20000020100 */
[----:B------:R1:W-:Y:S06]  /*2a00*/  MEMBAR.ALL.CTA ;  /* 0x0000000000007992 */ /* 0x0003ec0000008000 */
[----:B-1----:R-:W1:Y:S01]  /*2a10*/  FENCE.VIEW.ASYNC.S ;  /* 0x00000000000073c6 */ /* 0x002e620000000000 */
[----:B---3--:R-:W-:Y:S01]  /*2a20*/  @UP0 UMOV UR8, UR48 ;  /* 0x0000003000080c82 */ /* 0x008fe20008000000 */
[----:B------:R-:W-:Y:S01]  /*2a30*/  @UP0 UMOV UR9, UR49 ;  /* 0x0000003100090c82 */ /* 0x000fe20008000000 */
[----:B-1----:R-:W-:Y:S06]  /*2a40*/  BAR.SYNC.DEFER_BLOCKING 0x0 ;  /* 0x0000000000007b1d */ /* 0x002fec0000010000 */
[----:B------:R1:W-:Y:S01]  /*2a50*/  @UP1 UTMASTG.2D [UR12], [UR8] ;  /* 0x0000000c080013b5 */ /* 0x0003e20008008000 */
[----:B------:R0:W-:Y:S01]  /*2a60*/  UTMACMDFLUSH ;  /* 0x00000000000079b7 */ /* 0x0001e20000000000 */
[----:B------:R-:W-:-:S04]  /*2a70*/  DEPBAR.LE SB0, 0x0 ;  /* 0x000080000000791a */ /* 0x000fc80000000000 */
[----:B------:R-:W-:Y:S06]  /*2a80*/  BAR.SYNC.DEFER_BLOCKING 0x0 ;  /* 0x0000000000007b1d */ /* 0x000fec0000010000 */
[----:B-1----:R-:W-:Y:S05]  /*2a90*/  EXIT ;  /* 0x000000000000794d */ /* 0x002fea0003800000 */
.L_x_48:
[----:B------:R-:W1:Y:S02]  /*2aa0*/  SYNCS.PHASECHK.TRANS64.TRYWAIT P0, [UR23+0x60000], R2 ;  /* 0x06000002ff0075a7 */ /* 0x000e640008000157 */
[----:B-1----:R-:W-:Y:S05]  /*2ab0*/  @!P0 BRA `(.L_x_48) ;  /* 0xfffffffc00f88947 */ /* 0x002fea000383ffff */
[----:B------:R-:W-:Y:S05]  /*2ac0*/  BRA `(.L_x_50) ;  /* 0xfffffff400347947 */ /* 0x000fea000383ffff */
.L_x_51:
[----:B------:R-:W-:-:S00]  /*2ad0*/  BRA `(.L_x_51) ;  /* 0xfffffffc00fc7947 */ /* 0x000fc0000383ffff */
[----:B------:R-:W-:-:S00]  /*2ae0*/  NOP ;  /* 0x0000000000007918 */ /* 0x000fc00000000000 */
        /* <DEDUP_REMOVED lines=9> */
.L_x_52:


//--------------------- .nv.shared.gluon_wgmma    --------------------------
	.section	.nv.shared.gluon_wgmma,"aw",@nobits
	.sectionflags	@""
	.align	16
	.zero		1024


//--------------------- .nv.shared.reserved.0     --------------------------
	.section	.nv.shared.reserved.0,"aw",@nobits
	.weak		__nv_reservedSMEM_offset_0_alias
	.size		__nv_reservedSMEM_offset_0_alias, 0, 0
	.other		__nv_reservedSMEM_offset_0_alias,@"STO_CUDA_RESERVED_SHARED STV_DEFAULT"
__nv_reservedSMEM_offset_0_alias:
	.zero		0


//--------------------- .nv.constant0.gluon_wgmma --------------------------
	.section	.nv.constant0.gluon_wgmma,"a",@progbits
	.sectionflags	@""
	.align	4
.nv.constant0.gluon_wgmma:
	.zero		608


//--------------------- SYMBOLS --------------------------

	.type		.nv.reservedSmem.offset0,@object
	.size		.nv.reservedSmem.offset0,0x4
